	.target	sm_90a

	.elftype	@"ET_EXEC"


//--------------------- .note.nv.tkinfo           --------------------------
	.section	.note.nv.tkinfo,"",@"SHT_NOTE"
	.sectionflags	@"SHF_NOTE_NV_TKINFO"
	.tkinfo
        /*0018*/ 	.word	0x00000002
        /*0030*/ 	.string	""
        /*0030*/ 	.string	"ptxas"
        /*0030*/ 	.string	"Cuda compilation tools, release 13.0, V13.0.88"
        /*0030*/ 	.string	"Build cuda_13.0.r13.0/compiler.36424714_0"
        /*0030*/ 	.string	"-arch sm_90a -m 64 "



//--------------------- .note.nv.cuinfo           --------------------------
	.section	.note.nv.cuinfo,"",@"SHT_NOTE"
	.sectionflags	@"SHF_NOTE_NV_CUINFO"
        /*0018*/ 	.short	0x0002
        /*001a*/ 	.short	0x005a
        /*001c*/ 	.short	0x0082
	.zero		2


//--------------------- .nv.info                  --------------------------
	.section	.nv.info,"",@"SHT_CUDA_INFO"
	.align	4


	//----- nvinfo : EIATTR_REGCOUNT
	.align		4
        /*0000*/ 	.byte	0x04, 0x2f
        /*0002*/ 	.short	(.L_15 - .L_14)
	.align		4
.L_14:
        /*0004*/ 	.word	index@(_ZN7cutlass13device_kernelINS_4gemm6kernel13GemmUniversalIN4cute5tupleIJiiiiEEENS1_10collective13CollectiveMmaINS1_34MainloopSm90TmaGmmaWarpSpecializedILi5ENS5_IJNS4_1CILi1EEENSA_ILi2EEESB_EEENS1_35KernelTmaWarpSpecializedCooperativeEEENS5_IJNSA_ILi256EEENSA_ILi128EEESH_EEENS_10bfloat16_tENS5_IJlSB_lEEESJ_SK_NS4_8TiledMMAINS4_8MMA_AtomIJNS4_4SM904GMMA28MMA_64x128x16_F32BF16BF16_SSILNSO_5MajorE0ELSQ_0ELNSO_7ScaleInE1ELSR_1EEEEEENS4_6LayoutINS5_IJSC_SB_SB_EEENS5_IJSB_NSA_ILi0EEESW_EEEEENS5_IJNS4_10UnderscoreESZ_SZ_EEEEENS4_23SM90_TMA_LOAD_MULTICASTENS4_14ComposedLayoutINS4_7SwizzleILi3ELi4ELi3EEENS4_18smem_ptr_flag_bitsILi16EEENSU_INS5_IJNSA_ILi8EEENSA_ILi64EEEEEENS5_IJS19_SB_EEEEEEEvNS4_8identityENS4_13SM90_TMA_LOADES1D_vS1E_EENS_8epilogue10collective6detail29Sm90TmaWarpSpecializedAdapterINS1I_15DefaultEpilogueISJ_SK_SK_NS1H_6thread17LinearCombinationISJ_Li1EffLNS1M_9ScaleType4KindE0ELNS_15FloatRoundStyleE2ESJ_EENS1_15EpilogueDefaultEEEEEvvEEEEvNT_6ParamsE)
        /*0008*/ 	.word	0x000000a8


	//----- nvinfo : EIATTR_FRAME_SIZE
	.align		4
.L_15:
        /*000c*/ 	.byte	0x04, 0x11
        /*000e*/ 	.short	(.L_17 - .L_16)
	.align		4
.L_16:
        /*0010*/ 	.word	index@(_ZN7cutlass13device_kernelINS_4gemm6kernel13GemmUniversalIN4cute5tupleIJiiiiEEENS1_10collective13CollectiveMmaINS1_34MainloopSm90TmaGmmaWarpSpecializedILi5ENS5_IJNS4_1CILi1EEENSA_ILi2EEESB_EEENS1_35KernelTmaWarpSpecializedCooperativeEEENS5_IJNSA_ILi256EEENSA_ILi128EEESH_EEENS_10bfloat16_tENS5_IJlSB_lEEESJ_SK_NS4_8TiledMMAINS4_8MMA_AtomIJNS4_4SM904GMMA28MMA_64x128x16_F32BF16BF16_SSILNSO_5MajorE0ELSQ_0ELNSO_7ScaleInE1ELSR_1EEEEEENS4_6LayoutINS5_IJSC_SB_SB_EEENS5_IJSB_NSA_ILi0EEESW_EEEEENS5_IJNS4_10UnderscoreESZ_SZ_EEEEENS4_23SM90_TMA_LOAD_MULTICASTENS4_14ComposedLayoutINS4_7SwizzleILi3ELi4ELi3EEENS4_18smem_ptr_flag_bitsILi16EEENSU_INS5_IJNSA_ILi8EEENSA_ILi64EEEEEENS5_IJS19_SB_EEEEEEEvNS4_8identityENS4_13SM90_TMA_LOADES1D_vS1E_EENS_8epilogue10collective6detail29Sm90TmaWarpSpecializedAdapterINS1I_15DefaultEpilogueISJ_SK_SK_NS1H_6thread17LinearCombinationISJ_Li1EffLNS1M_9ScaleType4KindE0ELNS_15FloatRoundStyleE2ESJ_EENS1_15EpilogueDefaultEEEEEvvEEEEvNT_6ParamsE)
        /*0014*/ 	.word	0x00000000


	//----- nvinfo : EIATTR_MIN_STACK_SIZE
	.align		4
.L_17:
        /*0018*/ 	.byte	0x04, 0x12
        /*001a*/ 	.short	(.L_19 - .L_18)
	.align		4
.L_18:
        /*001c*/ 	.word	index@(_ZN7cutlass13device_kernelINS_4gemm6kernel13GemmUniversalIN4cute5tupleIJiiiiEEENS1_10collective13CollectiveMmaINS1_34MainloopSm90TmaGmmaWarpSpecializedILi5ENS5_IJNS4_1CILi1EEENSA_ILi2EEESB_EEENS1_35KernelTmaWarpSpecializedCooperativeEEENS5_IJNSA_ILi256EEENSA_ILi128EEESH_EEENS_10bfloat16_tENS5_IJlSB_lEEESJ_SK_NS4_8TiledMMAINS4_8MMA_AtomIJNS4_4SM904GMMA28MMA_64x128x16_F32BF16BF16_SSILNSO_5MajorE0ELSQ_0ELNSO_7ScaleInE1ELSR_1EEEEEENS4_6LayoutINS5_IJSC_SB_SB_EEENS5_IJSB_NSA_ILi0EEESW_EEEEENS5_IJNS4_10UnderscoreESZ_SZ_EEEEENS4_23SM90_TMA_LOAD_MULTICASTENS4_14ComposedLayoutINS4_7SwizzleILi3ELi4ELi3EEENS4_18smem_ptr_flag_bitsILi16EEENSU_INS5_IJNSA_ILi8EEENSA_ILi64EEEEEENS5_IJS19_SB_EEEEEEEvNS4_8identityENS4_13SM90_TMA_LOADES1D_vS1E_EENS_8epilogue10collective6detail29Sm90TmaWarpSpecializedAdapterINS1I_15DefaultEpilogueISJ_SK_SK_NS1H_6thread17LinearCombinationISJ_Li1EffLNS1M_9ScaleType4KindE0ELNS_15FloatRoundStyleE2ESJ_EENS1_15EpilogueDefaultEEEEEvvEEEEvNT_6ParamsE)
        /*0020*/ 	.word	0x00000000
.L_19:


//--------------------- .nv.compat                --------------------------
	.section	.nv.compat,"",@"SHT_CUDA_COMPAT_INFO"
	.align	4
        /*0000*/ 	.byte	0x02, 0x09, 0x01, 0x00, 0x02, 0x02, 0x04, 0x00, 0x02, 0x05, 0x05, 0x00, 0x03, 0x07, 0x01, 0x01
        /*0010*/ 	.byte	0x02, 0x03, 0x01, 0x00, 0x02, 0x06, 0x01, 0x00, 0x04, 0x0b, 0x08, 0x00, 0x00, 0x00, 0x00, 0x00
        /*0020*/ 	.byte	0x00, 0x00, 0x00, 0x00


//--------------------- .nv.info._ZN7cutlass13device_kernelINS_4gemm6kernel13GemmUniversalIN4cute5tupleIJiiiiEEENS1_10collective13CollectiveMmaINS1_34MainloopSm90TmaGmmaWarpSpecializedILi5ENS5_IJNS4_1CILi1EEENSA_ILi2EEESB_EEENS1_35KernelTmaWarpSpecializedCooperativeEEENS5_IJNSA_ILi256EEENSA_ILi128EEESH_EEENS_10bfloat16_tENS5_IJlSB_lEEESJ_SK_NS4_8TiledMMAINS4_8MMA_AtomIJNS4_4SM904GMMA28MMA_64x128x16_F32BF16BF16_SSILNSO_5MajorE0ELSQ_0ELNSO_7ScaleInE1ELSR_1EEEEEENS4_6LayoutINS5_IJSC_SB_SB_EEENS5_IJSB_NSA_ILi0EEESW_EEEEENS5_IJNS4_10UnderscoreESZ_SZ_EEEEENS4_23SM90_TMA_LOAD_MULTICASTENS4_14ComposedLayoutINS4_7SwizzleILi3ELi4ELi3EEENS4_18smem_ptr_flag_bitsILi16EEENSU_INS5_IJNSA_ILi8EEENSA_ILi64EEEEEENS5_IJS19_SB_EEEEEEEvNS4_8identityENS4_13SM90_TMA_LOADES1D_vS1E_EENS_8epilogue10collective6detail29Sm90TmaWarpSpecializedAdapterINS1I_15DefaultEpilogueISJ_SK_SK_NS1H_6thread17LinearCombinationISJ_Li1EffLNS1M_9ScaleType4KindE0ELNS_15FloatRoundStyleE2ESJ_EENS1_15EpilogueDefaultEEEEEvvEEEEvNT_6ParamsE --------------------------
	.section	.nv.info._ZN7cutlass13device_kernelINS_4gemm6kernel13GemmUniversalIN4cute5tupleIJiiiiEEENS1_10collective13CollectiveMmaINS1_34MainloopSm90TmaGmmaWarpSpecializedILi5ENS5_IJNS4_1CILi1EEENSA_ILi2EEESB_EEENS1_35KernelTmaWarpSpecializedCooperativeEEENS5_IJNSA_ILi256EEENSA_ILi128EEESH_EEENS_10bfloat16_tENS5_IJlSB_lEEESJ_SK_NS4_8TiledMMAINS4_8MMA_AtomIJNS4_4SM904GMMA28MMA_64x128x16_F32BF16BF16_SSILNSO_5MajorE0ELSQ_0ELNSO_7ScaleInE1ELSR_1EEEEEENS4_6LayoutINS5_IJSC_SB_SB_EEENS5_IJSB_NSA_ILi0EEESW_EEEEENS5_IJNS4_10UnderscoreESZ_SZ_EEEEENS4_23SM90_TMA_LOAD_MULTICASTENS4_14ComposedLayoutINS4_7SwizzleILi3ELi4ELi3EEENS4_18smem_ptr_flag_bitsILi16EEENSU_INS5_IJNSA_ILi8EEENSA_ILi64EEEEEENS5_IJS19_SB_EEEEEEEvNS4_8identityENS4_13SM90_TMA_LOADES1D_vS1E_EENS_8epilogue10collective6detail29Sm90TmaWarpSpecializedAdapterINS1I_15DefaultEpilogueISJ_SK_SK_NS1H_6thread17LinearCombinationISJ_Li1EffLNS1M_9ScaleType4KindE0ELNS_15FloatRoundStyleE2ESJ_EENS1_15EpilogueDefaultEEEEEvvEEEEvNT_6ParamsE,"",@"SHT_CUDA_INFO"
	.sectionflags	@""
	.align	4


	//----- nvinfo : EIATTR_CUDA_API_VERSION
	.align		4
        /*0000*/ 	.byte	0x04, 0x37
        /*0002*/ 	.short	(.L_21 - .L_20)
.L_20:
        /*0004*/ 	.word	0x00000082


	//----- nvinfo : EIATTR_KPARAM_INFO
	.align		4
.L_21:
        /*0008*/ 	.byte	0x04, 0x17
        /*000a*/ 	.short	(.L_23 - .L_22)
.L_22:
        /*000c*/ 	.word	0x00000000
        /*0010*/ 	.short	0x0000
        /*0012*/ 	.short	0x0070
        /*0014*/ 	.byte	0x00, 0xf0, 0x01, 0x10


	//----- nvinfo : EIATTR_SPARSE_MMA_MASK
	.align		4
.L_23:
        /*0018*/ 	.byte	0x03, 0x50
        /*001a*/ 	.short	0x0000


	//----- nvinfo : EIATTR_MAXREG_COUNT
	.align		4
        /*001c*/ 	.byte	0x03, 0x1b
        /*001e*/ 	.short	0x00a8


	//----- nvinfo : EIATTR_NUM_BARRIERS
	.align		4
        /*0020*/ 	.byte	0x02, 0x4c
        /*0022*/ 	.byte	0x01
	.zero		1


	//----- nvinfo : EIATTR_EXTERNS
	.align		4
        /*0024*/ 	.byte	0x04, 0x0f
        /*0026*/ 	.short	(.L_25 - .L_24)


	//   ....[0]....
	.align		4
.L_24:
        /*0028*/ 	.word	index@(__assertfail)


	//----- nvinfo : EIATTR_MERCURY_ISA_VERSION
	.align		4
.L_25:
        /*002c*/ 	.byte	0x03, 0x5f
        /*002e*/ 	.short	0x0101


	//----- nvinfo : EIATTR_INT_WARP_WIDE_INSTR_OFFSETS
	.align		4
        /*0030*/ 	.byte	0x04, 0x31
        /*0032*/ 	.short	(.L_27 - .L_26)


	//   ....[0]....
.L_26:
        /*0034*/ 	.word	0x00000490


	//   ....[1]....
        /*0038*/ 	.word	0x000004b0


	//   ....[2]....
        /*003c*/ 	.word	0x00000660


	//----- nvinfo : EIATTR_COOP_GROUP_MASK_REGIDS
	.align		4
.L_27:
        /*0040*/ 	.byte	0x04, 0x29
        /*0042*/ 	.short	(.L_29 - .L_28)


	//   ....[0]....
.L_28:
        /*0044*/ 	.word	0xffffffff


	//   ....[1]....
        /*0048*/ 	.word	0xffffffff


	//   ....[2]....
        /*004c*/ 	.word	0xffffffff


	//   ....[3]....
        /*0050*/ 	.word	0xffffffff


	//   ....[4]....
        /*0054*/ 	.word	0xffffffff


	//   ....[5]....
        /*0058*/ 	.word	0xffffffff


	//----- nvinfo : EIATTR_COOP_GROUP_INSTR_OFFSETS
	.align		4
.L_29:
        /*005c*/ 	.byte	0x04, 0x28
        /*005e*/ 	.short	(.L_31 - .L_30)


	//   ....[0]....
.L_30:
        /*0060*/ 	.word	0x00000060


	//   ....[1]....
        /*0064*/ 	.word	0x00000070


	//   ....[2]....
        /*0068*/ 	.word	0x00000130


	//   ....[3]....
        /*006c*/ 	.word	0x000002e0


	//   ....[4]....
        /*0070*/ 	.word	0x000007a0


	//   ....[5]....
        /*0074*/ 	.word	0x000011f0


	//----- nvinfo : EIATTR_REG_RECONFIG
	.align		4
.L_31:
        /*0078*/ 	.byte	0x01, 0x54
	.zero		2


	//----- nvinfo : EIATTR_SYSCALL_OFFSETS
	.align		4
        /*007c*/ 	.byte	0x04, 0x46
        /*007e*/ 	.short	(.L_33 - .L_32)


	//   ....[0]....
.L_32:
        /*0080*/ 	.word	0x000013b0


	//----- nvinfo : EIATTR_MBARRIER_INSTR_OFFSETS
	.align		4
.L_33:
        /*0084*/ 	.byte	0x04, 0x39
        /*0086*/ 	.short	(.L_35 - .L_34)


	//   ....[0]....
.L_34:
        /*0088*/ 	.word	0x00000230
        /*008c*/ 	.word	0x000000ff
        /*0090*/ 	.word	0x00000000
        /*0094*/ 	.short	0x0100
        /*0096*/ 	.byte	0x08
	.zero		1


	//   ....[1]....
        /*0098*/ 	.word	0x00000240
        /*009c*/ 	.word	0x000000ff
        /*00a0*/ 	.word	0x00000028
        /*00a4*/ 	.short	0x0100
        /*00a6*/ 	.byte	0x08
	.zero		1


	//   ....[2]....
        /*00a8*/ 	.word	0x00000250
        /*00ac*/ 	.word	0x000000ff
        /*00b0*/ 	.word	0x00000008
        /*00b4*/ 	.short	0x0100
        /*00b6*/ 	.byte	0x08
	.zero		1


	//   ....[3]....
        /*00b8*/ 	.word	0x00000260
        /*00bc*/ 	.word	0x000000ff
        /*00c0*/ 	.word	0x00000030
        /*00c4*/ 	.short	0x0100
        /*00c6*/ 	.byte	0x08
	.zero		1


	//   ....[4]....
        /*00c8*/ 	.word	0x00000270
        /*00cc*/ 	.word	0x000000ff
        /*00d0*/ 	.word	0x00000010
        /*00d4*/ 	.short	0x0100
        /*00d6*/ 	.byte	0x08
	.zero		1


	//   ....[5]....
        /*00d8*/ 	.word	0x00000280
        /*00dc*/ 	.word	0x000000ff
        /*00e0*/ 	.word	0x00000038
        /*00e4*/ 	.short	0x0100
        /*00e6*/ 	.byte	0x08
	.zero		1


	//   ....[6]....
        /*00e8*/ 	.word	0x00000290
        /*00ec*/ 	.word	0x000000ff
        /*00f0*/ 	.word	0x00000018
        /*00f4*/ 	.short	0x0100
        /*00f6*/ 	.byte	0x08
	.zero		1


	//   ....[7]....
        /*00f8*/ 	.word	0x000002a0
        /*00fc*/ 	.word	0x000000ff
        /*0100*/ 	.word	0x00000040
        /*0104*/ 	.short	0x0100
        /*0106*/ 	.byte	0x08
	.zero		1


	//   ....[8]....
        /*0108*/ 	.word	0x000002b0
        /*010c*/ 	.word	0x000000ff
        /*0110*/ 	.word	0x00000020
        /*0114*/ 	.short	0x0100
        /*0116*/ 	.byte	0x08
	.zero		1


	//   ....[9]....
        /*0118*/ 	.word	0x000002c0
        /*011c*/ 	.word	0x000000ff
        /*0120*/ 	.word	0x00000048
        /*0124*/ 	.short	0x0100
        /*0126*/ 	.byte	0x08
	.zero		1


	//   ....[10]....
        /*0128*/ 	.word	0x000006e0
        /*012c*/ 	.word	0x000000ff
        /*0130*/ 	.word	0x00000060
        /*0134*/ 	.short	0x0100
        /*0136*/ 	.byte	0x06
	.zero		1


	//   ....[11]....
        /*0138*/ 	.word	0x00000750
        /*013c*/ 	.word	0x000000ff
        /*0140*/ 	.word	0x00000068
        /*0144*/ 	.short	0x0100
        /*0146*/ 	.byte	0x06
	.zero		1


	//   ....[12]....
        /*0148*/ 	.word	0x00001470
        /*014c*/ 	.word	0x00000003
        /*0150*/ 	.word	0x00000000
        /*0154*/ 	.short	0x010a
        /*0156*/ 	.byte	0x3f
	.zero		1


	//   ....[13]....
        /*0158*/ 	.word	0x000014b0
        /*015c*/ 	.word	0x00000003
        /*0160*/ 	.word	0x00000000
        /*0164*/ 	.short	0x010a
        /*0166*/ 	.byte	0x3f
	.zero		1


	//   ....[14]....
        /*0168*/ 	.word	0x00001cd0
        /*016c*/ 	.word	0x00000005
        /*0170*/ 	.word	0x00000000
        /*0174*/ 	.short	0x010a
        /*0176*/ 	.byte	0x3f
	.zero		1


	//   ....[15]....
        /*0178*/ 	.word	0x00001d10
        /*017c*/ 	.word	0x00000005
        /*0180*/ 	.word	0x00000000
        /*0184*/ 	.short	0x010a
        /*0186*/ 	.byte	0x3f
	.zero		1


	//   ....[16]....
        /*0188*/ 	.word	0x000023b0
        /*018c*/ 	.word	0x00000005
        /*0190*/ 	.word	0x00000000
        /*0194*/ 	.short	0x0101
        /*0196*/ 	.byte	0x3f
	.zero		1


	//   ....[17]....
        /*0198*/ 	.word	0x000025d0
        /*019c*/ 	.word	0x00000003
        /*01a0*/ 	.word	0x00000000
        /*01a4*/ 	.short	0x0101
        /*01a6*/ 	.byte	0x3f
	.zero		1


	//   ....[18]....
        /*01a8*/ 	.word	0x0000be10
        /*01ac*/ 	.word	0x00000016
        /*01b0*/ 	.word	0x00000028
        /*01b4*/ 	.short	0x010a
        /*01b6*/ 	.byte	0x3f
	.zero		1


	//   ....[19]....
        /*01b8*/ 	.word	0x0000c250
        /*01bc*/ 	.word	0x00000003
        /*01c0*/ 	.word	0x00000068
        /*01c4*/ 	.short	0x0101
        /*01c6*/ 	.byte	0x3f
	.zero		1


	//   ....[20]....
        /*01c8*/ 	.word	0x0000c9a0
        /*01cc*/ 	.word	0x00000007
        /*01d0*/ 	.word	0x00000000
        /*01d4*/ 	.short	0x010a
        /*01d6*/ 	.byte	0x3f
	.zero		1


	//   ....[21]....
        /*01d8*/ 	.word	0x0000ca20
        /*01dc*/ 	.word	0x00000008
        /*01e0*/ 	.word	0x00000000
        /*01e4*/ 	.short	0x010a
        /*01e6*/ 	.byte	0x3f
	.zero		1


	//   ....[22]....
        /*01e8*/ 	.word	0x0000cab0
        /*01ec*/ 	.word	0x00000009
        /*01f0*/ 	.word	0x00000000
        /*01f4*/ 	.short	0x010a
        /*01f6*/ 	.byte	0x3f
	.zero		1


	//   ....[23]....
        /*01f8*/ 	.word	0x0000cb40
        /*01fc*/ 	.word	0x00000006
        /*0200*/ 	.word	0x00000000
        /*0204*/ 	.short	0x010a
        /*0206*/ 	.byte	0x3f
	.zero		1


	//   ....[24]....
        /*0208*/ 	.word	0x0000cbd0
        /*020c*/ 	.word	0x00000003
        /*0210*/ 	.word	0x00000000
        /*0214*/ 	.short	0x010a
        /*0216*/ 	.byte	0x3f
	.zero		1


	//   ....[25]....
        /*0218*/ 	.word	0x0000cc30
        /*021c*/ 	.word	0x00000003
        /*0220*/ 	.word	0x00000000
        /*0224*/ 	.short	0x010a
        /*0226*/ 	.byte	0x3f
	.zero		1


	//   ....[26]....
        /*0228*/ 	.word	0x0000cc80
        /*022c*/ 	.word	0x00000005
        /*0230*/ 	.word	0x00000000
        /*0234*/ 	.short	0x010a
        /*0236*/ 	.byte	0x3f
	.zero		1


	//   ....[27]....
        /*0238*/ 	.word	0x0000cd50
        /*023c*/ 	.word	0x00000016
        /*0240*/ 	.word	0x00000028
        /*0244*/ 	.short	0x010a
        /*0246*/ 	.byte	0x3f
	.zero		1


	//   ....[28]....
        /*0248*/ 	.word	0x0000ce20
        /*024c*/ 	.word	0x00000007
        /*0250*/ 	.word	0x00000000
        /*0254*/ 	.short	0x010a
        /*0256*/ 	.byte	0x3f
	.zero		1


	//   ....[29]....
        /*0258*/ 	.word	0x0000ce70
        /*025c*/ 	.word	0x00000008
        /*0260*/ 	.word	0x00000000
        /*0264*/ 	.short	0x010a
        /*0266*/ 	.byte	0x3f
	.zero		1


	//   ....[30]....
        /*0268*/ 	.word	0x0000cec0
        /*026c*/ 	.word	0x00000009
        /*0270*/ 	.word	0x00000000
        /*0274*/ 	.short	0x010a
        /*0276*/ 	.byte	0x3f
	.zero		1


	//   ....[31]....
        /*0278*/ 	.word	0x0000cf10
        /*027c*/ 	.word	0x00000006
        /*0280*/ 	.word	0x00000000
        /*0284*/ 	.short	0x010a
        /*0286*/ 	.byte	0x3f
	.zero		1


	//----- nvinfo : EIATTR_NUM_MBARRIERS
	.align		4
.L_35:
        /*0288*/ 	.byte	0x03, 0x38
        /*028a*/ 	.short	0x000c


	//----- nvinfo : EIATTR_EXIT_INSTR_OFFSETS
	.align		4
        /*028c*/ 	.byte	0x04, 0x1c
        /*028e*/ 	.short	(.L_37 - .L_36)


	//   ....[0]....
.L_36:
        /*0290*/ 	.word	0x00000900


	//   ....[1]....
        /*0294*/ 	.word	0x00001120


	//   ....[2]....
        /*0298*/ 	.word	0x0000b530


	//   ....[3]....
        /*029c*/ 	.word	0x0000ba90


	//   ....[4]....
        /*02a0*/ 	.word	0x0000cc20


	//----- nvinfo : EIATTR_MAX_THREADS
	.align		4
.L_37:
        /*02a4*/ 	.byte	0x04, 0x05
        /*02a6*/ 	.short	(.L_39 - .L_38)
.L_38:
        /*02a8*/ 	.word	0x00000180
        /*02ac*/ 	.word	0x00000001
        /*02b0*/ 	.word	0x00000001


	//----- nvinfo : EIATTR_CRS_STACK_SIZE
	.align		4
.L_39:
        /*02b4*/ 	.byte	0x04, 0x1e
        /*02b6*/ 	.short	(.L_41 - .L_40)
.L_40:
        /*02b8*/ 	.word	0x00000000


	//----- nvinfo : EIATTR_CBANK_PARAM_SIZE
	.align		4
.L_41:
        /*02bc*/ 	.byte	0x03, 0x19
        /*02be*/ 	.short	0x0470


	//----- nvinfo : EIATTR_PARAM_CBANK
	.align		4
        /*02c0*/ 	.byte	0x04, 0x0a
        /*02c2*/ 	.short	(.L_43 - .L_42)
	.align		4
.L_42:
        /*02c4*/ 	.word	index@(.nv.constant0._ZN7cutlass13device_kernelINS_4gemm6kernel13GemmUniversalIN4cute5tupleIJiiiiEEENS1_10collective13CollectiveMmaINS1_34MainloopSm90TmaGmmaWarpSpecializedILi5ENS5_IJNS4_1CILi1EEENSA_ILi2EEESB_EEENS1_35KernelTmaWarpSpecializedCooperativeEEENS5_IJNSA_ILi256EEENSA_ILi128EEESH_EEENS_10bfloat16_tENS5_IJlSB_lEEESJ_SK_NS4_8TiledMMAINS4_8MMA_AtomIJNS4_4SM904GMMA28MMA_64x128x16_F32BF16BF16_SSILNSO_5MajorE0ELSQ_0ELNSO_7ScaleInE1ELSR_1EEEEEENS4_6LayoutINS5_IJSC_SB_SB_EEENS5_IJSB_NSA_ILi0EEESW_EEEEENS5_IJNS4_10UnderscoreESZ_SZ_EEEEENS4_23SM90_TMA_LOAD_MULTICASTENS4_14ComposedLayoutINS4_7SwizzleILi3ELi4ELi3EEENS4_18smem_ptr_flag_bitsILi16EEENSU_INS5_IJNSA_ILi8EEENSA_ILi64EEEEEENS5_IJS19_SB_EEEEEEEvNS4_8identityENS4_13SM90_TMA_LOADES1D_vS1E_EENS_8epilogue10collective6detail29Sm90TmaWarpSpecializedAdapterINS1I_15DefaultEpilogueISJ_SK_SK_NS1H_6thread17LinearCombinationISJ_Li1EffLNS1M_9ScaleType4KindE0ELNS_15FloatRoundStyleE2ESJ_EENS1_15EpilogueDefaultEEEEEvvEEEEvNT_6ParamsE)
        /*02c8*/ 	.short	0x0210
        /*02ca*/ 	.short	0x0470


	//----- nvinfo : EIATTR_SW_WAR
	.align		4
.L_43:
        /*02cc*/ 	.byte	0x04, 0x36
        /*02ce*/ 	.short	(.L_45 - .L_44)
.L_44:
        /*02d0*/ 	.word	0x00000008
.L_45:


//--------------------- .nv.callgraph             --------------------------
	.section	.nv.callgraph,"",@"SHT_CUDA_CALLGRAPH"
	.align	4
	.sectionentsize	8
	.align		4
        /*0000*/ 	.word	0x00000000
	.align		4
        /*0004*/ 	.word	0xffffffff
	.align		4
        /*0008*/ 	.word	index@(_ZN7cutlass13device_kernelINS_4gemm6kernel13GemmUniversalIN4cute5tupleIJiiiiEEENS1_10collective13CollectiveMmaINS1_34MainloopSm90TmaGmmaWarpSpecializedILi5ENS5_IJNS4_1CILi1EEENSA_ILi2EEESB_EEENS1_35KernelTmaWarpSpecializedCooperativeEEENS5_IJNSA_ILi256EEENSA_ILi128EEESH_EEENS_10bfloat16_tENS5_IJlSB_lEEESJ_SK_NS4_8TiledMMAINS4_8MMA_AtomIJNS4_4SM904GMMA28MMA_64x128x16_F32BF16BF16_SSILNSO_5MajorE0ELSQ_0ELNSO_7ScaleInE1ELSR_1EEEEEENS4_6LayoutINS5_IJSC_SB_SB_EEENS5_IJSB_NSA_ILi0EEESW_EEEEENS5_IJNS4_10UnderscoreESZ_SZ_EEEEENS4_23SM90_TMA_LOAD_MULTICASTENS4_14ComposedLayoutINS4_7SwizzleILi3ELi4ELi3EEENS4_18smem_ptr_flag_bitsILi16EEENSU_INS5_IJNSA_ILi8EEENSA_ILi64EEEEEENS5_IJS19_SB_EEEEEEEvNS4_8identityENS4_13SM90_TMA_LOADES1D_vS1E_EENS_8epilogue10collective6detail29Sm90TmaWarpSpecializedAdapterINS1I_15DefaultEpilogueISJ_SK_SK_NS1H_6thread17LinearCombinationISJ_Li1EffLNS1M_9ScaleType4KindE0ELNS_15FloatRoundStyleE2ESJ_EENS1_15EpilogueDefaultEEEEEvvEEEEvNT_6ParamsE)
	.align		4
        /*000c*/ 	.word	index@(__assertfail)
	.align		4
        /*0010*/ 	.word	0x00000000
	.align		4
        /*0014*/ 	.word	0xfffffffe
	.align		4
        /*0018*/ 	.word	0x00000000
	.align		4
        /*001c*/ 	.word	0xfffffffd
	.align		4
        /*0020*/ 	.word	0x00000000
	.align		4
        /*0024*/ 	.word	0xfffffffc


//--------------------- .nv.constant4             --------------------------
	.section	.nv.constant4,"a",@progbits
	.align	8
	.align		8
.nv.constant4:
        /*0000*/ 	.dword	__assertfail
	.align		8
        /*0008*/ 	.dword	__unnamed_1
	.align		8
        /*0010*/ 	.dword	_ZN39_INTERNAL_3c060219_4_k_cu_acbd55b5_33184cuda3std3__45__cpo5beginE
	.align		8
        /*0018*/ 	.dword	_ZN39_INTERNAL_3c060219_4_k_cu_acbd55b5_33184cuda3std3__45__cpo3endE
	.align		8
        /*0020*/ 	.dword	_ZN39_INTERNAL_3c060219_4_k_cu_acbd55b5_33184cuda3std3__45__cpo6cbeginE
	.align		8
        /*0028*/ 	.dword	_ZN39_INTERNAL_3c060219_4_k_cu_acbd55b5_33184cuda3std3__45__cpo4cendE
	.align		8
        /*0030*/ 	.dword	_ZN39_INTERNAL_3c060219_4_k_cu_acbd55b5_33184cuda3std3__441_GLOBAL__N__3c060219_4_k_cu_acbd55b5_33186ignoreE
	.align		8
        /*0038*/ 	.dword	_ZN39_INTERNAL_3c060219_4_k_cu_acbd55b5_33184cuda3std3__419piecewise_constructE
	.align		8
        /*0040*/ 	.dword	_ZN39_INTERNAL_3c060219_4_k_cu_acbd55b5_33184cuda3std3__48in_placeE
	.align		8
        /*0048*/ 	.dword	_ZN39_INTERNAL_3c060219_4_k_cu_acbd55b5_33184cuda3std6ranges3__45__cpo4swapE
	.align		8
        /*0050*/ 	.dword	_ZN39_INTERNAL_3c060219_4_k_cu_acbd55b5_33184cuda3std6ranges3__45__cpo9iter_moveE
	.align		8
        /*0058*/ 	.dword	_ZN39_INTERNAL_3c060219_4_k_cu_acbd55b5_33184cute7productE
	.align		8
        /*0060*/ 	.dword	_ZN39_INTERNAL_3c060219_4_k_cu_acbd55b5_33184cute1_E
	.align		8
        /*0068*/ 	.dword	$str$22
	.align		8
        /*0070*/ 	.dword	$str$23


//--------------------- .text._ZN7cutlass13device_kernelINS_4gemm6kernel13GemmUniversalIN4cute5tupleIJiiiiEEENS1_10collective13CollectiveMmaINS1_34MainloopSm90TmaGmmaWarpSpecializedILi5ENS5_IJNS4_1CILi1EEENSA_ILi2EEESB_EEENS1_35KernelTmaWarpSpecializedCooperativeEEENS5_IJNSA_ILi256EEENSA_ILi128EEESH_EEENS_10bfloat16_tENS5_IJlSB_lEEESJ_SK_NS4_8TiledMMAINS4_8MMA_AtomIJNS4_4SM904GMMA28MMA_64x128x16_F32BF16BF16_SSILNSO_5MajorE0ELSQ_0ELNSO_7ScaleInE1ELSR_1EEEEEENS4_6LayoutINS5_IJSC_SB_SB_EEENS5_IJSB_NSA_ILi0EEESW_EEEEENS5_IJNS4_10UnderscoreESZ_SZ_EEEEENS4_23SM90_TMA_LOAD_MULTICASTENS4_14ComposedLayoutINS4_7SwizzleILi3ELi4ELi3EEENS4_18smem_ptr_flag_bitsILi16EEENSU_INS5_IJNSA_ILi8EEENSA_ILi64EEEEEENS5_IJS19_SB_EEEEEEEvNS4_8identityENS4_13SM90_TMA_LOADES1D_vS1E_EENS_8epilogue10collective6detail29Sm90TmaWarpSpecializedAdapterINS1I_15DefaultEpilogueISJ_SK_SK_NS1H_6thread17LinearCombinationISJ_Li1EffLNS1M_9ScaleType4KindE0ELNS_15FloatRoundStyleE2ESJ_EENS1_15EpilogueDefaultEEEEEvvEEEEvNT_6ParamsE --------------------------
	.section	.text._ZN7cutlass13device_kernelINS_4gemm6kernel13GemmUniversalIN4cute5tupleIJiiiiEEENS1_10collective13CollectiveMmaINS1_34MainloopSm90TmaGmmaWarpSpecializedILi5ENS5_IJNS4_1CILi1EEENSA_ILi2EEESB_EEENS1_35KernelTmaWarpSpecializedCooperativeEEENS5_IJNSA_ILi256EEENSA_ILi128EEESH_EEENS_10bfloat16_tENS5_IJlSB_lEEESJ_SK_NS4_8TiledMMAINS4_8MMA_AtomIJNS4_4SM904GMMA28MMA_64x128x16_F32BF16BF16_SSILNSO_5MajorE0ELSQ_0ELNSO_7ScaleInE1ELSR_1EEEEEENS4_6LayoutINS5_IJSC_SB_SB_EEENS5_IJSB_NSA_ILi0EEESW_EEEEENS5_IJNS4_10UnderscoreESZ_SZ_EEEEENS4_23SM90_TMA_LOAD_MULTICASTENS4_14ComposedLayoutINS4_7SwizzleILi3ELi4ELi3EEENS4_18smem_ptr_flag_bitsILi16EEENSU_INS5_IJNSA_ILi8EEENSA_ILi64EEEEEENS5_IJS19_SB_EEEEEEEvNS4_8identityENS4_13SM90_TMA_LOADES1D_vS1E_EENS_8epilogue10collective6detail29Sm90TmaWarpSpecializedAdapterINS1I_15DefaultEpilogueISJ_SK_SK_NS1H_6thread17LinearCombinationISJ_Li1EffLNS1M_9ScaleType4KindE0ELNS_15FloatRoundStyleE2ESJ_EENS1_15EpilogueDefaultEEEEEvvEEEEvNT_6ParamsE,"ax",@progbits
	.align	128
.text._ZN7cutlass13device_kernelINS_4gemm6kernel13GemmUniversalIN4cute5tupleIJiiiiEEENS1_10collective13CollectiveMmaINS1_34MainloopSm90TmaGmmaWarpSpecializedILi5ENS5_IJNS4_1CILi1EEENSA_ILi2EEESB_EEENS1_35KernelTmaWarpSpecializedCooperativeEEENS5_IJNSA_ILi256EEENSA_ILi128EEESH_EEENS_10bfloat16_tENS5_IJlSB_lEEESJ_SK_NS4_8TiledMMAINS4_8MMA_AtomIJNS4_4SM904GMMA28MMA_64x128x16_F32BF16BF16_SSILNSO_5MajorE0ELSQ_0ELNSO_7ScaleInE1ELSR_1EEEEEENS4_6LayoutINS5_IJSC_SB_SB_EEENS5_IJSB_NSA_ILi0EEESW_EEEEENS5_IJNS4_10UnderscoreESZ_SZ_EEEEENS4_23SM90_TMA_LOAD_MULTICASTENS4_14ComposedLayoutINS4_7SwizzleILi3ELi4ELi3EEENS4_18smem_ptr_flag_bitsILi16EEENSU_INS5_IJNSA_ILi8EEENSA_ILi64EEEEEENS5_IJS19_SB_EEEEEEEvNS4_8identityENS4_13SM90_TMA_LOADES1D_vS1E_EENS_8epilogue10collective6detail29Sm90TmaWarpSpecializedAdapterINS1I_15DefaultEpilogueISJ_SK_SK_NS1H_6thread17LinearCombinationISJ_Li1EffLNS1M_9ScaleType4KindE0ELNS_15FloatRoundStyleE2ESJ_EENS1_15EpilogueDefaultEEEEEvvEEEEvNT_6ParamsE:
        .type           _ZN7cutlass13device_kernelINS_4gemm6kernel13GemmUniversalIN4cute5tupleIJiiiiEEENS1_10collective13CollectiveMmaINS1_34MainloopSm90TmaGmmaWarpSpecializedILi5ENS5_IJNS4_1CILi1EEENSA_ILi2EEESB_EEENS1_35KernelTmaWarpSpecializedCooperativeEEENS5_IJNSA_ILi256EEENSA_ILi128EEESH_EEENS_10bfloat16_tENS5_IJlSB_lEEESJ_SK_NS4_8TiledMMAINS4_8MMA_AtomIJNS4_4SM904GMMA28MMA_64x128x16_F32BF16BF16_SSILNSO_5MajorE0ELSQ_0ELNSO_7ScaleInE1ELSR_1EEEEEENS4_6LayoutINS5_IJSC_SB_SB_EEENS5_IJSB_NSA_ILi0EEESW_EEEEENS5_IJNS4_10UnderscoreESZ_SZ_EEEEENS4_23SM90_TMA_LOAD_MULTICASTENS4_14ComposedLayoutINS4_7SwizzleILi3ELi4ELi3EEENS4_18smem_ptr_flag_bitsILi16EEENSU_INS5_IJNSA_ILi8EEENSA_ILi64EEEEEENS5_IJS19_SB_EEEEEEEvNS4_8identityENS4_13SM90_TMA_LOADES1D_vS1E_EENS_8epilogue10collective6detail29Sm90TmaWarpSpecializedAdapterINS1I_15DefaultEpilogueISJ_SK_SK_NS1H_6thread17LinearCombinationISJ_Li1EffLNS1M_9ScaleType4KindE0ELNS_15FloatRoundStyleE2ESJ_EENS1_15EpilogueDefaultEEEEEvvEEEEvNT_6ParamsE,@function
        .size           _ZN7cutlass13device_kernelINS_4gemm6kernel13GemmUniversalIN4cute5tupleIJiiiiEEENS1_10collective13CollectiveMmaINS1_34MainloopSm90TmaGmmaWarpSpecializedILi5ENS5_IJNS4_1CILi1EEENSA_ILi2EEESB_EEENS1_35KernelTmaWarpSpecializedCooperativeEEENS5_IJNSA_ILi256EEENSA_ILi128EEESH_EEENS_10bfloat16_tENS5_IJlSB_lEEESJ_SK_NS4_8TiledMMAINS4_8MMA_AtomIJNS4_4SM904GMMA28MMA_64x128x16_F32BF16BF16_SSILNSO_5MajorE0ELSQ_0ELNSO_7ScaleInE1ELSR_1EEEEEENS4_6LayoutINS5_IJSC_SB_SB_EEENS5_IJSB_NSA_ILi0EEESW_EEEEENS5_IJNS4_10UnderscoreESZ_SZ_EEEEENS4_23SM90_TMA_LOAD_MULTICASTENS4_14ComposedLayoutINS4_7SwizzleILi3ELi4ELi3EEENS4_18smem_ptr_flag_bitsILi16EEENSU_INS5_IJNSA_ILi8EEENSA_ILi64EEEEEENS5_IJS19_SB_EEEEEEEvNS4_8identityENS4_13SM90_TMA_LOADES1D_vS1E_EENS_8epilogue10collective6detail29Sm90TmaWarpSpecializedAdapterINS1I_15DefaultEpilogueISJ_SK_SK_NS1H_6thread17LinearCombinationISJ_Li1EffLNS1M_9ScaleType4KindE0ELNS_15FloatRoundStyleE2ESJ_EENS1_15EpilogueDefaultEEEEEvvEEEEvNT_6ParamsE,(.L_x_327 - _ZN7cutlass13device_kernelINS_4gemm6kernel13GemmUniversalIN4cute5tupleIJiiiiEEENS1_10collective13CollectiveMmaINS1_34MainloopSm90TmaGmmaWarpSpecializedILi5ENS5_IJNS4_1CILi1EEENSA_ILi2EEESB_EEENS1_35KernelTmaWarpSpecializedCooperativeEEENS5_IJNSA_ILi256EEENSA_ILi128EEESH_EEENS_10bfloat16_tENS5_IJlSB_lEEESJ_SK_NS4_8TiledMMAINS4_8MMA_AtomIJNS4_4SM904GMMA28MMA_64x128x16_F32BF16BF16_SSILNSO_5MajorE0ELSQ_0ELNSO_7ScaleInE1ELSR_1EEEEEENS4_6LayoutINS5_IJSC_SB_SB_EEENS5_IJSB_NSA_ILi0EEESW_EEEEENS5_IJNS4_10UnderscoreESZ_SZ_EEEEENS4_23SM90_TMA_LOAD_MULTICASTENS4_14ComposedLayoutINS4_7SwizzleILi3ELi4ELi3EEENS4_18smem_ptr_flag_bitsILi16EEENSU_INS5_IJNSA_ILi8EEENSA_ILi64EEEEEENS5_IJS19_SB_EEEEEEEvNS4_8identityENS4_13SM90_TMA_LOADES1D_vS1E_EENS_8epilogue10collective6detail29Sm90TmaWarpSpecializedAdapterINS1I_15DefaultEpilogueISJ_SK_SK_NS1H_6thread17LinearCombinationISJ_Li1EffLNS1M_9ScaleType4KindE0ELNS_15FloatRoundStyleE2ESJ_EENS1_15EpilogueDefaultEEEEEvvEEEEvNT_6ParamsE)
        .other          _ZN7cutlass13device_kernelINS_4gemm6kernel13GemmUniversalIN4cute5tupleIJiiiiEEENS1_10collective13CollectiveMmaINS1_34MainloopSm90TmaGmmaWarpSpecializedILi5ENS5_IJNS4_1CILi1EEENSA_ILi2EEESB_EEENS1_35KernelTmaWarpSpecializedCooperativeEEENS5_IJNSA_ILi256EEENSA_ILi128EEESH_EEENS_10bfloat16_tENS5_IJlSB_lEEESJ_SK_NS4_8TiledMMAINS4_8MMA_AtomIJNS4_4SM904GMMA28MMA_64x128x16_F32BF16BF16_SSILNSO_5MajorE0ELSQ_0ELNSO_7ScaleInE1ELSR_1EEEEEENS4_6LayoutINS5_IJSC_SB_SB_EEENS5_IJSB_NSA_ILi0EEESW_EEEEENS5_IJNS4_10UnderscoreESZ_SZ_EEEEENS4_23SM90_TMA_LOAD_MULTICASTENS4_14ComposedLayoutINS4_7SwizzleILi3ELi4ELi3EEENS4_18smem_ptr_flag_bitsILi16EEENSU_INS5_IJNSA_ILi8EEENSA_ILi64EEEEEENS5_IJS19_SB_EEEEEEEvNS4_8identityENS4_13SM90_TMA_LOADES1D_vS1E_EENS_8epilogue10collective6detail29Sm90TmaWarpSpecializedAdapterINS1I_15DefaultEpilogueISJ_SK_SK_NS1H_6thread17LinearCombinationISJ_Li1EffLNS1M_9ScaleType4KindE0ELNS_15FloatRoundStyleE2ESJ_EENS1_15EpilogueDefaultEEEEEvvEEEEvNT_6ParamsE,@"STO_CUDA_ENTRY STV_DEFAULT"
_ZN7cutlass13device_kernelINS_4gemm6kernel13GemmUniversalIN4cute5tupleIJiiiiEEENS1_10collective13CollectiveMmaINS1_34MainloopSm90TmaGmmaWarpSpecializedILi5ENS5_IJNS4_1CILi1EEENSA_ILi2EEESB_EEENS1_35KernelTmaWarpSpecializedCooperativeEEENS5_IJNSA_ILi256EEENSA_ILi128EEESH_EEENS_10bfloat16_tENS5_IJlSB_lEEESJ_SK_NS4_8TiledMMAINS4_8MMA_AtomIJNS4_4SM904GMMA28MMA_64x128x16_F32BF16BF16_SSILNSO_5MajorE0ELSQ_0ELNSO_7ScaleInE1ELSR_1EEEEEENS4_6LayoutINS5_IJSC_SB_SB_EEENS5_IJSB_NSA_ILi0EEESW_EEEEENS5_IJNS4_10UnderscoreESZ_SZ_EEEEENS4_23SM90_TMA_LOAD_MULTICASTENS4_14ComposedLayoutINS4_7SwizzleILi3ELi4ELi3EEENS4_18smem_ptr_flag_bitsILi16EEENSU_INS5_IJNSA_ILi8EEENSA_ILi64EEEEEENS5_IJS19_SB_EEEEEEEvNS4_8identityENS4_13SM90_TMA_LOADES1D_vS1E_EENS_8epilogue10collective6detail29Sm90TmaWarpSpecializedAdapterINS1I_15DefaultEpilogueISJ_SK_SK_NS1H_6thread17LinearCombinationISJ_Li1EffLNS1M_9ScaleType4KindE0ELNS_15FloatRoundStyleE2ESJ_EENS1_15EpilogueDefaultEEEEEvvEEEEvNT_6ParamsE:
[----:B------:R-:W0:Y:S01]  /*0000*/  LDC R1, c[0x0][0x28] ;  /* 0x00000a00ff017b82 */ /* 0x000e220000000800 */
[----:B------:R-:W1:Y:S01]  /*0010*/  S2R R18, SR_TID.X ;  /* 0x0000000000127919 */ /* 0x000e620000002100 */
[----:B------:R-:W-:Y:S01]  /*0020*/  ELECT P0, URZ, PT ;  /* 0x00000000003f782f */ /* 0x000fe20003800000 */
[----:B------:R-:W-:Y:S01]  /*0030*/  BSSY B0, `(.L_x_0) ;  /* 0x000000f000007945 */ /* 0x000fe20003800000 */
[--C-:B-1----:R-:W-:Y:S02]  /*0040*/  SHF.R.U32.HI R0, RZ, 0x5, R18.reuse ;  /* 0x00000005ff007819 */ /* 0x102fe40000011612 */
[----:B------:R-:W-:-:S03]  /*0050*/  SHF.R.U32.HI R3, RZ, 0x7, R18 ;  /* 0x00000007ff037819 */ /* 0x000fc60000011612 */
[----:B------:R-:W1:Y:S04]  /*0060*/  SHFL.IDX PT, R2, R0, RZ, 0x1f ;  /* 0x00001fff00027589 */ /* 0x000e6800000e0000 */
[----:B------:R2:W3:Y:S01]  /*0070*/  SHFL.IDX PT, R5, R3, RZ, 0x1f ;  /* 0x00001fff03057589 */ /* 0x0004e200000e0000 */
[----:B-1----:R-:W-:-:S13]  /*0080*/  ISETP.NE.OR P0, PT, R2, RZ, !P0 ;  /* 0x000000ff0200720c */ /* 0x002fda0004705670 */
[----:B0-23--:R-:W-:Y:S05]  /*0090*/  @P0 BRA `(.L_x_1) ;  /* 0x0000000000200947 */ /* 0x00dfea0003800000 */
[----:B------:R-:W-:Y:S02]  /*00a0*/  ULDC.64 UR4, c[0x0][0x198] ;  /* 0x0000660000047ab9 */ /* 0x000fe40000000a00 */
[----:B------:R-:W-:Y:S02]  /*00b0*/  UIADD3 UR6, UP0, UR4, 0xf0, URZ ;  /* 0x000000f004067890 */ /* 0x000fe4000ff1e03f */
[----:B------:R-:W-:Y:S02]  /*00c0*/  UIADD3 UR4, UP1, UR4, 0x1f0, URZ ;  /* 0x000001f004047890 */ /* 0x000fe4000ff3e03f */
[----:B------:R-:W-:Y:S02]  /*00d0*/  UIADD3.X UR7, URZ, UR5, URZ, UP0, !UPT ;  /* 0x000000053f077290 */ /* 0x000fe400087fe43f */
[----:B------:R-:W-:-:S07]  /*00e0*/  UIADD3.X UR5, URZ, UR5, URZ, UP1, !UPT ;  /* 0x000000053f057290 */ /* 0x000fce0008ffe43f */
[----:B------:R0:W-:Y:S02]  /*00f0*/  UTMACCTL.PF [UR6] ;  /* 0x00000000060079b9 */ /* 0x0001e40008040000 */
[----:B------:R0:W-:Y:S02]  /*0100*/  UTMACCTL.PF [UR4] ;  /* 0x00000000040079b9 */ /* 0x0001e40008040000 */
[----:B0-----:R-:W-:Y:S01]  /*0110*/  NOP ;  /* 0x0000000000007918 */ /* 0x001fe20000000000 */
.L_x_1:
[----:B------:R-:W-:Y:S05]  /*0120*/  BSYNC B0 ;  /* 0x0000000000007941 */ /* 0x000fea0003800000 */
.L_x_0:
[----:B------:R-:W0:Y:S02]  /*0130*/  SHFL.IDX PT, R3, R0, RZ, 0x1f ;  /* 0x00001fff00037589 */ /* 0x000e2400000e0000 */
[----:B0-----:R-:W-:-:S13]  /*0140*/  ISETP.NE.AND P0, PT, R3, RZ, PT ;  /* 0x000000ff0300720c */ /* 0x001fda0003f05270 */
[----:B------:R-:W-:Y:S05]  /*0150*/  @P0 BRA `(.L_x_2) ;  /* 0x0000000000600947 */ /* 0x000fea0003800000 */
[----:B------:R-:W0:Y:S01]  /*0160*/  S2UR UR8, SR_CgaCtaId ;  /* 0x00000000000879c3 */ /* 0x000e220000008800 */
[----:B------:R-:W-:Y:S01]  /*0170*/  UMOV UR4, 0x400 ;  /* 0x0000040000047882 */ /* 0x000fe20000000000 */
[----:B------:R-:W-:Y:S01]  /*0180*/  UMOV UR5, 0x1 ;  /* 0x0000000100057882 */ /* 0x000fe20000000000 */
[----:B------:R-:W-:Y:S01]  /*0190*/  UMOV UR6, 0x4 ;  /* 0x0000000400067882 */ /* 0x000fe20000000000 */
[----:B------:R-:W-:Y:S01]  /*01a0*/  ELECT P0, URZ, PT ;  /* 0x00000000003f782f */ /* 0x000fe20003800000 */
[----:B------:R-:W-:-:S04]  /*01b0*/  UIADD3 UR6, -UR6, 0x100000, URZ ;  /* 0x0010000006067890 */ /* 0x000fc8000fffe13f */
[----:B------:R-:W-:Y:S02]  /*01c0*/  USHF.L.U32 UR7, UR6, 0xb, URZ ;  /* 0x0000000b06077899 */ /* 0x000fe4000800063f */
[----:B------:R-:W-:Y:S02]  /*01d0*/  USHF.L.U32 UR6, UR6, 0x1, URZ ;  /* 0x0000000106067899 */ /* 0x000fe4000800063f */
[----:B0-----:R-:W-:Y:S02]  /*01e0*/  ULEA UR8, UR8, UR4, 0x18 ;  /* 0x0000000408087291 */ /* 0x001fe4000f8ec03f */
[----:B------:R-:W-:-:S04]  /*01f0*/  UIADD3 UR4, -UR5, 0x100000, URZ ;  /* 0x0010000005047890 */ /* 0x000fc8000fffe13f */
[----:B------:R-:W-:Y:S02]  /*0200*/  USHF.L.U32 UR5, UR4, 0xb, URZ ;  /* 0x0000000b04057899 */ /* 0x000fe4000800063f */
[----:B------:R-:W-:Y:S01]  /*0210*/  USHF.L.U32 UR4, UR4, 0x1, URZ ;  /* 0x0000000104047899 */ /* 0x000fe2000800063f */
[----:B------:R-:W0:Y:S11]  /*0220*/  FENCE.VIEW.ASYNC.S ;  /* 0x00000000000073c6 */ /* 0x000e360000000000 */
[----:B0-----:R0:W1:Y:S01]  /*0230*/  SYNCS.EXCH.64 URZ, [UR8], UR4 ;  /* 0x00000004083f75b2 */ /* 0x0010620008000100 */
[----:B------:R0:W2:Y:S01]  /*0240*/  SYNCS.EXCH.64 URZ, [UR8+0x28], UR6 ;  /* 0x00002806083f75b2 */ /* 0x0000a20008000100 */
[----:B------:R0:W3:Y:S01]  /*0250*/  SYNCS.EXCH.64 URZ, [UR8+0x8], UR4 ;  /* 0x00000804083f75b2 */ /* 0x0000e20008000100 */
[----:B------:R0:W4:Y:S01]  /*0260*/  SYNCS.EXCH.64 URZ, [UR8+0x30], UR6 ;  /* 0x00003006083f75b2 */ /* 0x0001220008000100 */
[----:B------:R0:W0:Y:S01]  /*0270*/  SYNCS.EXCH.64 URZ, [UR8+0x10], UR4 ;  /* 0x00001004083f75b2 */ /* 0x0000220008000100 */
[----:B------:R0:W0:Y:S01]  /*0280*/  SYNCS.EXCH.64 URZ, [UR8+0x38], UR6 ;  /* 0x00003806083f75b2 */ /* 0x0000220008000100 */
[----:B------:R0:W0:Y:S01]  /*0290*/  SYNCS.EXCH.64 URZ, [UR8+0x18], UR4 ;  /* 0x00001804083f75b2 */ /* 0x0000220008000100 */
[----:B------:R0:W0:Y:S01]  /*02a0*/  SYNCS.EXCH.64 URZ, [UR8+0x40], UR6 ;  /* 0x00004006083f75b2 */ /* 0x0000220008000100 */
[----:B------:R0:W0:Y:S01]  /*02b0*/  SYNCS.EXCH.64 URZ, [UR8+0x20], UR4 ;  /* 0x00002004083f75b2 */ /* 0x0000220008000100 */
[----:B------:R0:W0:Y:S01]  /*02c0*/  SYNCS.EXCH.64 URZ, [UR8+0x48], UR6 ;  /* 0x00004806083f75b2 */ /* 0x0000220008000100 */
[----:B------:R-:W-:Y:S01]  /*02d0*/  NOP ;  /* 0x0000000000007918 */ /* 0x000fe20000000000 */
.L_x_2:
[----:B------:R-:W5:Y:S01]  /*02e0*/  SHFL.IDX PT, R0, R0, RZ, 0x1f ;  /* 0x00001fff00007589 */ /* 0x000f6200000e0000 */
[----:B------:R-:W-:Y:S01]  /*02f0*/  SHF.R.S32.HI R7, RZ, 0x1f, R18 ;  /* 0x0000001fff077819 */ /* 0x000fe20000011412 */
[----:B0-----:R-:W0:Y:S01]  /*0300*/  S2UR UR8, SR_CTAID.X ;  /* 0x00000000000879c3 */ /* 0x001e220000002500 */
[----:B------:R-:W-:Y:S01]  /*0310*/  ELECT P0, URZ, PT ;  /* 0x00000000003f782f */ /* 0x000fe20003800000 */
[----:B------:R-:W1:Y:S01]  /*0320*/  S2R R4, SR_CTAID.Y ;  /* 0x0000000000047919 */ /* 0x000e620000002600 */
[----:B------:R-:W-:Y:S01]  /*0330*/  LEA.HI R7, R7, R18, RZ, 0x7 ;  /* 0x0000001207077211 */ /* 0x000fe200078f38ff */
[----:B------:R-:W-:Y:S01]  /*0340*/  ULDC UR4, c[0x0][0x154] ;  /* 0x0000550000047ab9 */ /* 0x000fe20000000800 */
[----:B------:R-:W-:Y:S01]  /*0350*/  SHF.R.S32.HI R8, RZ, 0x1f, R3 ;  /* 0x0000001fff087819 */ /* 0x000fe20000011403 */
[----:B------:R-:W-:Y:S01]  /*0360*/  NOP ;  /* 0x0000000000007918 */ /* 0x000fe20000000000 */
[----:B------:R-:W-:Y:S01]  /*0370*/  LOP3.LUT R7, R7, 0xffffff80, RZ, 0xc0, !PT ;  /* 0xffffff8007077812 */ /* 0x000fe200078ec0ff */
[----:B------:R-:W2:Y:S01]  /*0380*/  LDC R12, c[0x0][0x140] ;  /* 0x00005000ff0c7b82 */ /* 0x000ea20000000800 */
[----:B------:R-:W-:Y:S01]  /*0390*/  LEA.HI R8, R8, R3, RZ, 0x2 ;  /* 0x0000000308087211 */ /* 0x000fe200078f10ff */
[----:B------:R-:W-:-:S02]  /*03a0*/  NOP ;  /* 0x0000000000007918 */ /* 0x000fc40000000000 */
[----:B------:R-:W-:Y:S01]  /*03b0*/  IMAD.IADD R6, R18, 0x1, -R7 ;  /* 0x0000000112067824 */ /* 0x000fe200078e0a07 */
[----:B------:R-:W-:-:S03]  /*03c0*/  LOP3.LUT R8, R8, 0x3ffffffc, RZ, 0xc0, !PT ;  /* 0x3ffffffc08087812 */ /* 0x000fc600078ec0ff */
[----:B------:R-:W3:Y:S01]  /*03d0*/  LDC R10, c[0x0][0x144] ;  /* 0x00005100ff0a7b82 */ /* 0x000ee20000000800 */
[----:B------:R-:W-:Y:S02]  /*03e0*/  SHF.R.S32.HI R7, RZ, 0x1f, R6 ;  /* 0x0000001fff077819 */ /* 0x000fe40000011406 */
[----:B------:R-:W-:Y:S02]  /*03f0*/  LOP3.LUT P2, RZ, R6, 0x7, RZ, 0xc0, !PT ;  /* 0x0000000706ff7812 */ /* 0x000fe4000784c0ff */
[----:B------:R-:W-:Y:S01]  /*0400*/  LEA.HI R7, R7, R6, RZ, 0x3 ;  /* 0x0000000607077211 */ /* 0x000fe200078f18ff */
[----:B------:R-:W-:Y:S01]  /*0410*/  VIADD R6, R5, 0xffffffff ;  /* 0xffffffff05067836 */ /* 0x000fe20000000000 */
[----:B-----5:R-:W-:Y:S02]  /*0420*/  ISETP.NE.OR P0, PT, R0, RZ, !P0 ;  /* 0x000000ff0000720c */ /* 0x020fe40004705670 */
[--C-:B------:R-:W-:Y:S02]  /*0430*/  SHF.R.S32.HI R0, RZ, 0x3, R7.reuse ;  /* 0x00000003ff007819 */ /* 0x100fe40000011407 */
[----:B------:R-:W-:-:S02]  /*0440*/  SHF.R.S32.HI R7, RZ, 0x1f, R7 ;  /* 0x0000001fff077819 */ /* 0x000fc40000011407 */
[----:B------:R-:W-:Y:S02]  /*0450*/  ISETP.GE.U32.AND P5, PT, R6, 0x2, PT ;  /* 0x000000020600780c */ /* 0x000fe40003fa6070 */
[----:B------:R-:W-:Y:S02]  /*0460*/  LEA.HI R7, R7, R0, RZ, 0x2 ;  /* 0x0000000007077211 */ /* 0x000fe400078f10ff */
[----:B--2---:R-:W-:Y:S02]  /*0470*/  ISETP.EQ.U32.AND P3, PT, R12, 0x1, PT ;  /* 0x000000010c00780c */ /* 0x004fe40003f62070 */
[----:B-1----:R-:W-:Y:S01]  /*0480*/  I2FP.F32.U32 R9, R4 ;  /* 0x0000000400097245 */ /* 0x002fe20000201000 */
[----:B------:R-:W-:Y:S01]  /*0490*/  VOTEU.ALL UP0, P0 ;  /* 0x00000000003f7886 */ /* 0x000fe20000000000 */
[----:B------:R-:W-:Y:S01]  /*04a0*/  LOP3.LUT R7, R7, 0xfffffffc, RZ, 0xc0, !PT ;  /* 0xfffffffc07077812 */ /* 0x000fe200078ec0ff */
[----:B------:R-:W-:Y:S02]  /*04b0*/  VOTEU.ALL UP1, P0 ;  /* 0x00000000003f7886 */ /* 0x000fe40000020000 */
[----:B------:R-:W-:Y:S01]  /*04c0*/  FMUL R11, R9, UR4 ;  /* 0x00000004090b7c20 */ /* 0x000fe20008400000 */
[----:B------:R-:W-:Y:S01]  /*04d0*/  IMAD.IADD R9, R3, 0x1, -R8 ;  /* 0x0000000103097824 */ /* 0x000fe200078e0a08 */
[----:B0-----:R-:W-:Y:S01]  /*04e0*/  I2FP.F32.U32 R8, UR8 ;  /* 0x0000000800087c45 */ /* 0x001fe20008201000 */
[----:B------:R-:W-:Y:S01]  /*04f0*/  IMAD.IADD R0, R0, 0x1, -R7 ;  /* 0x0000000100007824 */ /* 0x000fe200078e0a07 */
[----:B------:R-:W0:Y:S01]  /*0500*/  @!UP0 S2UR UR7, SR_CgaCtaId ;  /* 0x00000000000789c3 */ /* 0x000e220000008800 */
[----:B------:R-:W-:Y:S01]  /*0510*/  ULDC UR4, c[0x0][0x150] ;  /* 0x0000540000047ab9 */ /* 0x000fe20000000800 */
[----:B------:R-:W1:Y:S01]  /*0520*/  F2I.U32.TRUNC.NTZ R11, R11 ;  /* 0x0000000b000b7305 */ /* 0x000e62000020f000 */
[----:B------:R-:W-:Y:S01]  /*0530*/  FMUL R8, R8, UR4 ;  /* 0x0000000408087c20 */ /* 0x000fe20008400000 */
[----:B------:R-:W-:Y:S01]  /*0540*/  SHF.R.S32.HI R3, RZ, 0x1f, R2 ;  /* 0x0000001fff037819 */ /* 0x000fe20000011402 */
[----:B------:R-:W-:Y:S01]  /*0550*/  IMAD R9, R9, 0x4, R0 ;  /* 0x0000000409097824 */ /* 0x000fe200078e0200 */
[----:B------:R-:W-:Y:S01]  /*0560*/  UMOV UR4, 0x20 ;  /* 0x0000002000047882 */ /* 0x000fe20000000000 */
[----:B------:R-:W-:Y:S01]  /*0570*/  @!UP0 UMOV UR6, 0x400 ;  /* 0x0000040000068882 */ /* 0x000fe20000000000 */
[----:B------:R-:W2:Y:S01]  /*0580*/  LDC R7, c[0x0][0x148] ;  /* 0x00005200ff077b82 */ /* 0x000ea20000000800 */
[----:B------:R-:W-:Y:S01]  /*0590*/  LEA.HI R3, R3, R2, RZ, 0x2 ;  /* 0x0000000203037211 */ /* 0x000fe200078f10ff */
[----:B------:R-:W5:Y:S01]  /*05a0*/  F2I.U32.TRUNC.NTZ R8, R8 ;  /* 0x0000000800087305 */ /* 0x000f62000020f000 */
[----:B------:R-:W-:Y:S01]  /*05b0*/  IMAD.SHL.U32 R22, R9, 0x4, RZ ;  /* 0x0000000409167824 */ /* 0x000fe200078e00ff */
[----:B------:R-:W-:-:S04]  /*05c0*/  @!UP0 UIADD3 UR4, -UR4, 0x100000, URZ ;  /* 0x0010000004048890 */ /* 0x000fc8000fffe13f */
[----:B------:R-:W-:Y:S02]  /*05d0*/  @!UP0 USHF.L.U32 UR5, UR4, 0xb, URZ ;  /* 0x0000000b04058899 */ /* 0x000fe4000800063f */
[----:B------:R-:W-:Y:S01]  /*05e0*/  @!UP0 USHF.L.U32 UR4, UR4, 0x1, URZ ;  /* 0x0000000104048899 */ /* 0x000fe2000800063f */
[----:B------:R-:W-:Y:S02]  /*05f0*/  LOP3.LUT R3, R3, 0xfffffffc, RZ, 0xc0, !PT ;  /* 0xfffffffc03037812 */ /* 0x000fe400078ec0ff */
[----:B------:R-:W-:Y:S01]  /*0600*/  LOP3.LUT R22, R9, 0xc, R22, 0x78, !PT ;  /* 0x0000000c09167812 */ /* 0x000fe200078e7816 */
[----:B-1----:R-:W-:Y:S02]  /*0610*/  IMAD.MOV R21, RZ, RZ, -R11 ;  /* 0x000000ffff157224 */ /* 0x002fe400078e0a0b */
[----:B------:R-:W-:Y:S01]  /*0620*/  IMAD.IADD R0, R2, 0x1, -R3 ;  /* 0x0000000102007824 */ /* 0x000fe200078e0a03 */
[----:B0-----:R-:W-:Y:S01]  /*0630*/  @!UP0 ULEA UR6, UR7, UR6, 0x18 ;  /* 0x0000000607068291 */ /* 0x001fe2000f8ec03f */
[----:B-----5:R-:W-:-:S03]  /*0640*/  IMAD.MOV R3, RZ, RZ, -R8 ;  /* 0x000000ffff037224 */ /* 0x020fc600078e0a08 */
[----:B------:R-:W-:Y:S01]  /*0650*/  ISETP.NE.AND P1, PT, R0, 0x3, PT ;  /* 0x000000030000780c */ /* 0x000fe20003f25270 */
[----:B------:R-:W-:Y:S01]  /*0660*/  VOTEU.ALL UP0, P0 ;  /* 0x00000000003f7886 */ /* 0x000fe20000000000 */
[----:B------:R-:W-:Y:S01]  /*0670*/  ISETP.LT.U32.AND P0, PT, R22, 0x2, !P2 ;  /* 0x000000021600780c */ /* 0x000fe20005701070 */
[----:B---3--:R-:W-:Y:S01]  /*0680*/  IMAD R3, R10, R3, UR8 ;  /* 0x000000080a037e24 */ /* 0x008fe2000f8e0203 */
[----:B------:R-:W-:Y:S01]  /*0690*/  ISETP.EQ.OR P1, PT, R0, RZ, !P1 ;  /* 0x000000ff0000720c */ /* 0x000fe20004f22670 */
[----:B--2---:R-:W-:Y:S01]  /*06a0*/  IMAD R9, R7, R21, R4 ;  /* 0x0000001507097224 */ /* 0x004fe200078e0204 */
[C---:B------:R-:W-:Y:S02]  /*06b0*/  ISETP.NE.AND P2, PT, R5.reuse, RZ, PT ;  /* 0x000000ff0500720c */ /* 0x040fe40003f45270 */
[----:B------:R-:W-:Y:S01]  /*06c0*/  ISETP.EQ.AND P1, PT, R5, RZ, P1 ;  /* 0x000000ff0500720c */ /* 0x000fe20000f22270 */
[----:B------:R-:W0:Y:S02]  /*06d0*/  FENCE.VIEW.ASYNC.S ;  /* 0x00000000000073c6 */ /* 0x000e240000000000 */
[----:B0-----:R0:W1:Y:S01]  /*06e0*/  @!UP0 SYNCS.EXCH.64 URZ, [UR6+0x60], UR4 ;  /* 0x00006004063f85b2 */ /* 0x0010620008000100 */
[----:B------:R-:W-:-:S02]  /*06f0*/  ISETP.NE.AND P4, PT, R9, R22, PT ;  /* 0x000000160900720c */ /* 0x000fc40003f85270 */
[----:B------:R-:W-:Y:S02]  /*0700*/  SEL R19, RZ, 0x1, !P1 ;  /* 0x00000001ff137807 */ /* 0x000fe40004800000 */
[----:B------:R-:W-:Y:S02]  /*0710*/  ISETP.EQ.OR P4, PT, R3, RZ, !P4 ;  /* 0x000000ff0300720c */ /* 0x000fe40006782670 */
[----:B------:R-:W-:Y:S02]  /*0720*/  SEL R19, R19, 0x2, P5 ;  /* 0x0000000213137807 */ /* 0x000fe40002800000 */
[----:B------:R-:W-:-:S04]  /*0730*/  PLOP3.LUT P0, PT, P0, P4, PT, 0x80, 0x0 ;  /* 0x000000000000781c */ /* 0x000fc80000709070 */
[----:B------:R-:W-:Y:S01]  /*0740*/  P2R R156, PR, RZ, 0x1 ;  /* 0x00000001ff9c7803 */ /* 0x000fe20000000000 */
[----:B------:R0:W2:Y:S01]  /*0750*/  @!UP1 SYNCS.EXCH.64 URZ, [UR6+0x68], UR4 ;  /* 0x00006804063f95b2 */ /* 0x0000a20008000100 */
[----:B------:R-:W-:Y:S01]  /*0760*/  NOP ;  /* 0x0000000000007918 */ /* 0x000fe20000000000 */
[----:B------:R-:W-:Y:S06]  /*0770*/  @!P3 BRA `(.L_x_3) ;  /* 0x000000000008b947 */ /* 0x000fec0003800000 */
[----:B-12-4-:R-:W-:Y:S01]  /*0780*/  UCGABAR_ARV ;  /* 0x00000000000079c7 */ /* 0x016fe20008000000 */
[----:B------:R-:W-:Y:S05]  /*0790*/  BRA `(.L_x_4) ;  /* 0x0000000000047947 */ /* 0x000fea0003800000 */
.L_x_3:
[----:B-12-4-:R-:W-:Y:S01]  /*07a0*/  NOP ;  /* 0x0000000000007918 */ /* 0x016fe20000000000 */
.L_x_4:
[----:B------:R-:W1:Y:S01]  /*07b0*/  LDC R2, c[0x0][0x65c] ;  /* 0x00019700ff027b82 */ /* 0x000e620000000800 */
[----:B------:R-:W-:Y:S02]  /*07c0*/  IMAD.U32 R8, RZ, RZ, UR8 ;  /* 0x00000008ff087e24 */ /* 0x000fe4000f8e00ff */
[----:B------:R-:W-:Y:S01]  /*07d0*/  IMAD.MOV.U32 R9, RZ, RZ, RZ ;  /* 0x000000ffff097224 */ /* 0x000fe200078e00ff */
[----:B-1----:R-:W-:-:S04]  /*07e0*/  ISETP.NE.AND P1, PT, R2, 0x1, PT ;  /* 0x000000010200780c */ /* 0x002fc80003f25270 */
[----:B------:R-:W-:-:S09]  /*07f0*/  P2R R5, PR, RZ, 0x2 ;  /* 0x00000002ff057803 */ /* 0x000fd20000000000 */
[----:B------:R-:W1:Y:S01]  /*0800*/  @P1 LDC R17, c[0x0][0x10] ;  /* 0x00000400ff111b82 */ /* 0x000e620000000800 */
[----:B------:R-:W-:Y:S01]  /*0810*/  @P1 IMAD.MOV.U32 R5, RZ, RZ, RZ ;  /* 0x000000ffff051224 */ /* 0x000fe200078e00ff */
[----:B------:R-:W-:-:S06]  /*0820*/  @P1 MOV R13, RZ ;  /* 0x000000ff000d1202 */ /* 0x000fcc0000000f00 */
[----:B------:R-:W2:Y:S01]  /*0830*/  @!P1 LDC R11, c[0x0][0xc] ;  /* 0x00000300ff0b9b82 */ /* 0x000ea20000000800 */
[----:B-1----:R-:W-:-:S04]  /*0840*/  @P1 IMAD.WIDE.U32 R16, R17, UR8, R4 ;  /* 0x0000000811101c25 */ /* 0x002fc8000f8e0004 */
[----:B------:R-:W-:Y:S02]  /*0850*/  @P1 IMAD.IADD R17, R17, 0x1, R13 ;  /* 0x0000000111111824 */ /* 0x000fe400078e020d */
[----:B--2---:R-:W-:-:S04]  /*0860*/  @!P1 IMAD.WIDE.U32 R8, R4, R11, R8 ;  /* 0x0000000b04089225 */ /* 0x004fc800078e0008 */
[----:B------:R-:W-:Y:S02]  /*0870*/  @!P1 IMAD.MOV.U32 R16, RZ, RZ, R8 ;  /* 0x000000ffff109224 */ /* 0x000fe400078e0008 */
[----:B------:R-:W-:Y:S01]  /*0880*/  @!P1 IMAD.MOV.U32 R17, RZ, RZ, R9 ;  /* 0x000000ffff119224 */ /* 0x000fe200078e0009 */
[----:B------:R-:W-:Y:S06]  /*0890*/  @!P3 BRA `(.L_x_5) ;  /* 0x00000000000cb947 */ /* 0x000fec0003800000 */
[----:B------:R-:W-:Y:S01]  /*08a0*/  UCGABAR_WAIT ;  /* 0x0000000000007dc7 */ /* 0x000fe20008000000 */
[----:B------:R-:W-:Y:S01]  /*08b0*/  CCTL.IVALL ;  /* 0x00000000ff00798f */ /* 0x000fe20002000000 */
[----:B------:R-:W-:Y:S05]  /*08c0*/  BRA `(.L_x_6) ;  /* 0x0000000000047947 */ /* 0x000fea0003800000 */
.L_x_5:
[----:B------:R-:W-:Y:S06]  /*08d0*/  BAR.SYNC.DEFER_BLOCKING 0x0 ;  /* 0x0000000000007b1d */ /* 0x000fec0000010000 */
.L_x_6:
[----:B------:R-:W-:Y:S05]  /*08e0*/  @!P2 BRA `(.L_x_7) ;  /* 0x000000ac0014a947 */ /* 0x000fea0003800000 */
[----:B------:R-:W-:-:S13]  /*08f0*/  ISETP.GT.U32.AND P0, PT, R6, 0x1, PT ;  /* 0x000000010600780c */ /* 0x000fda0003f04070 */
[----:B0-----:R-:W-:Y:S05]  /*0900*/  @P0 EXIT ;  /* 0x000000000000094d */ /* 0x001fea0003800000 */
[----:B------:R-:W-:Y:S01]  /*0910*/  ULDC.64 UR4, c[0x0][0x650] ;  /* 0x0001940000047ab9 */ /* 0x000fe20000000a00 */
[----:B------:R-:W-:Y:S01]  /*0920*/  PRMT R0, RZ, 0x7610, R0 ;  /* 0x00007610ff007816 */ /* 0x000fe20000000000 */
[----:B------:R-:W-:Y:S01]  /*0930*/  IMAD.MOV.U32 R152, RZ, RZ, -0x1 ;  /* 0xffffffffff987424 */ /* 0x000fe200078e00ff */
[----:B------:R-:W-:Y:S01]  /*0940*/  ISETP.GE.U32.AND P0, PT, R16, UR4, PT ;  /* 0x0000000410007c0c */ /* 0x000fe2000bf06070 */
[----:B------:R-:W-:Y:S02]  /*0950*/  IMAD.MOV.U32 R153, RZ, RZ, -0x1 ;  /* 0xffffffffff997424 */ /* 0x000fe400078e00ff */
[----:B------:R-:W-:Y:S01]  /*0960*/  IMAD.MOV.U32 R23, RZ, RZ, -0x1 ;  /* 0xffffffffff177424 */ /* 0x000fe200078e00ff */
[----:B------:R-:W-:-:S13]  /*0970*/  ISETP.GE.U32.AND.EX P0, PT, R17, UR5, PT, P0 ;  /* 0x0000000511007c0c */ /* 0x000fda000bf06100 */
[----:B------:R-:W-:Y:S05]  /*0980*/  @P0 BRA `(.L_x_8) ;  /* 0x00000004002c0947 */ /* 0x000fea0003800000 */
[----:B------:R-:W0:Y:S01]  /*0990*/  LDC.64 R24, c[0x0][0x628] ;  /* 0x00018a00ff187b82 */ /* 0x000e220000000a00 */
[----:B------:R-:W-:Y:S02]  /*09a0*/  IMAD.MOV.U32 R8, RZ, RZ, R16 ;  /* 0x000000ffff087224 */ /* 0x000fe400078e0010 */
[----:B------:R-:W-:-:S05]  /*09b0*/  IMAD.MOV.U32 R9, RZ, RZ, R17 ;  /* 0x000000ffff097224 */ /* 0x000fca00078e0011 */
[----:B------:R-:W1:Y:S08]  /*09c0*/  LDC R0, c[0x0][0x630] ;  /* 0x00018c00ff007b82 */ /* 0x000e700000000800 */
[----:B------:R-:W2:Y:S01]  /*09d0*/  LDC.64 R26, c[0x0][0x620] ;  /* 0x00018800ff1a7b82 */ /* 0x000ea20000000a00 */
[----:B0-----:R-:W-:-:S04]  /*09e0*/  ISETP.NE.U32.AND P0, PT, R24, RZ, PT ;  /* 0x000000ff1800720c */ /* 0x001fc80003f05070 */
[----:B------:R-:W-:-:S13]  /*09f0*/  ISETP.NE.AND.EX P0, PT, R25, RZ, PT, P0 ;  /* 0x000000ff1900720c */ /* 0x000fda0003f05300 */
[----:B-12---:R-:W-:Y:S05]  /*0a00*/  @!P0 BRA `(.L_x_9) ;  /* 0x0000000000288947 */ /* 0x006fea0003800000 */
[----:B------:R-:W0:Y:S02]  /*0a10*/  LDC R13, c[0x0][0x634] ;  /* 0x00018d00ff0d7b82 */ /* 0x000e240000000800 */
[----:B0-----:R-:W-:-:S05]  /*0a20*/  IADD3 R13, P0, R16, R13, RZ ;  /* 0x0000000d100d7210 */ /* 0x001fca0007f1e0ff */
[----:B------:R-:W-:-:S04]  /*0a30*/  IMAD.X R15, RZ, RZ, R17, P0 ;  /* 0x000000ffff0f7224 */ /* 0x000fc800000e0611 */
[----:B------:R-:W-:-:S04]  /*0a40*/  IMAD.WIDE.U32 R8, R15, R24, RZ ;  /* 0x000000180f087225 */ /* 0x000fc800078e00ff */
[----:B------:R-:W-:-:S04]  /*0a50*/  IMAD.WIDE.U32 R10, P0, R13, R25, R8 ;  /* 0x000000190d0a7225 */ /* 0x000fc80007800008 */
[----:B------:R-:W-:Y:S01]  /*0a60*/  IMAD.WIDE.U32 R8, R13, R24, RZ ;  /* 0x000000180d087225 */ /* 0x000fe200078e00ff */
[----:B------:R-:W-:-:S03]  /*0a70*/  MOV R12, R11 ;  /* 0x0000000b000c7202 */ /* 0x000fc60000000f00 */
[----:B------:R-:W-:Y:S01]  /*0a80*/  IMAD.X R13, RZ, RZ, RZ, P0 ;  /* 0x000000ffff0d7224 */ /* 0x000fe200000e06ff */
[----:B------:R-:W-:-:S05]  /*0a90*/  IADD3 RZ, P0, R9, R10, RZ ;  /* 0x0000000a09ff7210 */ /* 0x000fca0007f1e0ff */
[----:B------:R-:W-:-:S08]  /*0aa0*/  IMAD.WIDE.U32.X R8, R15, R25, R12, P0 ;  /* 0x000000190f087225 */ /* 0x000fd000000e040c */
.L_x_9:
[----:B------:R-:W0:Y:S01]  /*0ab0*/  LDC.64 R24, c[0x0][0x640] ;  /* 0x00019000ff187b82 */ /* 0x000e220000000a00 */
[-CC-:B------:R-:W-:Y:S01]  /*0ac0*/  SHF.R.U64 R28, R8, R0.reuse, R9.reuse ;  /* 0x00000000081c7219 */ /* 0x180fe20000001209 */
[----:B------:R-:W-:Y:S01]  /*0ad0*/  IMAD R30, R7, R21, R4 ;  /* 0x00000015071e7224 */ /* 0x000fe200078e0204 */
[----:B------:R-:W-:Y:S01]  /*0ae0*/  SHF.R.U32.HI R0, RZ, R0, R9 ;  /* 0x00000000ff007219 */ /* 0x000fe20000011609 */
[----:B------:R-:W-:Y:S01]  /*0af0*/  IMAD.MOV.U32 R21, RZ, RZ, 0x1 ;  /* 0x00000001ff157424 */ /* 0x000fe200078e00ff */
[----:B------:R-:W-:-:S03]  /*0b00*/  IADD3 R5, P0, RZ, -R28, RZ ;  /* 0x8000001cff057210 */ /* 0x000fc60007f1e0ff */
[----:B------:R-:W1:Y:S02]  /*0b10*/  LDC R6, c[0x0][0x618] ;  /* 0x00018600ff067b82 */ /* 0x000e640000000800 */
[----:B------:R-:W-:-:S04]  /*0b20*/  IMAD.X R9, RZ, RZ, ~R0, P0 ;  /* 0x000000ffff097224 */ /* 0x000fc800000e0e00 */
[-C--:B------:R-:W-:Y:S02]  /*0b30*/  IMAD R0, R9, R26.reuse, RZ ;  /* 0x0000001a09007224 */ /* 0x080fe400078e02ff */
[----:B------:R-:W2:Y:S01]  /*0b40*/  LDC R11, c[0x0][0x608] ;  /* 0x00018200ff0b7b82 */ /* 0x000ea20000000800 */
[----:B------:R-:W-:-:S04]  /*0b50*/  IMAD.WIDE.U32 R8, R5, R26, R16 ;  /* 0x0000001a05087225 */ /* 0x000fc800078e0010 */
[----:B------:R-:W-:-:S03]  /*0b60*/  IMAD R5, R5, R27, R0 ;  /* 0x0000001b05057224 */ /* 0x000fc600078e0200 */
[----:B------:R-:W3:Y:S01]  /*0b70*/  LDC R12, c[0x0][0x658] ;  /* 0x00019600ff0c7b82 */ /* 0x000ee20000000800 */
[----:B0-----:R-:W-:Y:S01]  /*0b80*/  ISETP.NE.U32.AND P0, PT, R24, RZ, PT ;  /* 0x000000ff1800720c */ /* 0x001fe20003f05070 */
[----:B------:R-:W-:Y:S02]  /*0b90*/  IMAD.IADD R5, R9, 0x1, R5 ;  /* 0x0000000109057824 */ /* 0x000fe400078e0205 */
[----:B------:R-:W-:Y:S01]  /*0ba0*/  IMAD.MOV.U32 R9, RZ, RZ, -0x1 ;  /* 0xffffffffff097424 */ /* 0x000fe200078e00ff */
[----:B------:R-:W-:-:S03]  /*0bb0*/  ISETP.NE.AND.EX P0, PT, R25, RZ, PT, P0 ;  /* 0x000000ff1900720c */ /* 0x000fc60003f05300 */
[----:B------:R-:W0:Y:S01]  /*0bc0*/  LDC R15, c[0x0][0x600] ;  /* 0x00018000ff0f7b82 */ /* 0x000e220000000800 */
[-CC-:B-1----:R-:W-:Y:S02]  /*0bd0*/  SHF.R.U64 R13, R8, R6.reuse, R5.reuse ;  /* 0x00000006080d7219 */ /* 0x182fe40000001205 */
[----:B------:R-:W-:-:S05]  /*0be0*/  SHF.R.U32.HI R0, RZ, R6, R5 ;  /* 0x00000006ff007219 */ /* 0x000fca0000011605 */
[----:B------:R-:W1:Y:S01]  /*0bf0*/  LDC R14, c[0x0][0x648] ;  /* 0x00019200ff0e7b82 */ /* 0x000e620000000800 */
[-CC-:B--2---:R-:W-:Y:S02]  /*0c00*/  SHF.R.U64 R27, R13, R11.reuse, R0.reuse ;  /* 0x0000000b0d1b7219 */ /* 0x184fe40000001200 */
[----:B------:R-:W-:-:S05]  /*0c10*/  SHF.R.U32.HI R5, RZ, R11, R0 ;  /* 0x0000000bff057219 */ /* 0x000fca0000011600 */
[----:B------:R-:W2:Y:S01]  /*0c20*/  LDC R20, c[0x0][0x638] ;  /* 0x00018e00ff147b82 */ /* 0x000ea20000000800 */
[-CC-:B---3--:R-:W-:Y:S02]  /*0c30*/  SHF.R.U64 R26, R27, R12.reuse, R5.reuse ;  /* 0x0000000c1b1a7219 */ /* 0x188fe40000001205 */
[-C--:B------:R-:W-:Y:S02]  /*0c40*/  SHF.L.U32 R0, R9, R12.reuse, RZ ;  /* 0x0000000c09007219 */ /* 0x080fe400000006ff */
[----:B------:R-:W-:Y:S01]  /*0c50*/  SHF.R.U32.HI R5, RZ, R12, R5 ;  /* 0x0000000cff057219 */ /* 0x000fe20000011605 */
[----:B------:R-:W-:Y:S01]  /*0c60*/  IMAD.MOV.U32 R4, RZ, RZ, R26 ;  /* 0x000000ffff047224 */ /* 0x000fe200078e001a */
[----:B------:R-:W-:Y:S01]  /*0c70*/  LOP3.LUT R10, RZ, R0, RZ, 0x33, !PT ;  /* 0x00000000ff0a7212 */ /* 0x000fe200078e33ff */
[----:B------:R-:W3:Y:S01]  /*0c80*/  LDC R23, c[0x0][0x610] ;  /* 0x00018400ff177b82 */ /* 0x000ee20000000800 */
[----:B------:R-:W-:Y:S05]  /*0c90*/  @!P0 BRA `(.L_x_10) ;  /* 0x0000000000288947 */ /* 0x000fea0003800000 */
[----:B------:R-:W4:Y:S02]  /*0ca0*/  LDC R9, c[0x0][0x64c] ;  /* 0x00019300ff097b82 */ /* 0x000f240000000800 */
[----:B----4-:R-:W-:-:S05]  /*0cb0*/  IADD3 R9, P0, R26, R9, RZ ;  /* 0x000000091a097210 */ /* 0x010fca0007f1e0ff */
[----:B------:R-:W-:-:S04]  /*0cc0*/  IMAD.X R11, RZ, RZ, R5, P0 ;  /* 0x000000ffff0b7224 */ /* 0x000fc800000e0605 */
[----:B------:R-:W-:-:S04]  /*0cd0*/  IMAD.WIDE.U32 R4, R11, R24, RZ ;  /* 0x000000180b047225 */ /* 0x000fc800078e00ff */
[----:B------:R-:W-:-:S04]  /*0ce0*/  IMAD.WIDE.U32 R6, P0, R9, R25, R4 ;  /* 0x0000001909067225 */ /* 0x000fc80007800004 */
[----:B------:R-:W-:-:S04]  /*0cf0*/  IMAD.WIDE.U32 R4, R9, R24, RZ ;  /* 0x0000001809047225 */ /* 0x000fc800078e00ff */
[----:B------:R-:W-:Y:S01]  /*0d00*/  IMAD.X R9, RZ, RZ, RZ, P0 ;  /* 0x000000ffff097224 */ /* 0x000fe200000e06ff */
[----:B------:R-:W-:Y:S01]  /*0d10*/  IADD3 RZ, P0, R5, R6, RZ ;  /* 0x0000000605ff7210 */ /* 0x000fe20007f1e0ff */
[----:B------:R-:W-:-:S04]  /*0d20*/  IMAD.MOV.U32 R8, RZ, RZ, R7 ;  /* 0x000000ffff087224 */ /* 0x000fc800078e0007 */
[----:B------:R-:W-:-:S08]  /*0d30*/  IMAD.WIDE.U32.X R4, R11, R25, R8, P0 ;  /* 0x000000190b047225 */ /* 0x000fd000000e0408 */
.L_x_10:
[----:B-1----:R-:W-:Y:S01]  /*0d40*/  SHF.R.U64 R4, R4, R14, R5 ;  /* 0x0000000e04047219 */ /* 0x002fe20000001205 */
[----:B0-----:R-:W-:Y:S01]  /*0d50*/  VIADD R6, R15, 0xffffffff ;  /* 0xffffffff0f067836 */ /* 0x001fe20000000000 */
[----:B------:R-:W-:Y:S02]  /*0d60*/  SHF.L.U32 R0, R21, R12, RZ ;  /* 0x0000000c15007219 */ /* 0x000fe400000006ff */
[----:B------:R-:W-:Y:S01]  /*0d70*/  LOP3.LUT R5, R27, R10, RZ, 0xc0, !PT ;  /* 0x0000000a1b057212 */ /* 0x000fe200078ec0ff */
[----:B------:R-:W-:Y:S01]  /*0d80*/  IMAD.MOV R7, RZ, RZ, -R4 ;  /* 0x000000ffff077224 */ /* 0x000fe200078e0a04 */
[----:B------:R-:W-:Y:S02]  /*0d90*/  SEL R3, R3, R30, !P1 ;  /* 0x0000001e03037207 */ /* 0x000fe40004800000 */
[----:B------:R-:W-:Y:S01]  /*0da0*/  LOP3.LUT R6, R13, R6, RZ, 0xc0, !PT ;  /* 0x000000060d067212 */ /* 0x000fe200078ec0ff */
[----:B------:R-:W-:Y:S02]  /*0db0*/  IMAD R4, R0, R4, R5 ;  /* 0x0000000400047224 */ /* 0x000fe400078e0205 */
[----:B--2---:R-:W-:-:S02]  /*0dc0*/  IMAD R0, R7, R20, R26 ;  /* 0x0000001407007224 */ /* 0x004fc400078e021a */
[----:B---3--:R-:W-:Y:S01]  /*0dd0*/  IMAD R3, R4, R23, R3 ;  /* 0x0000001704037224 */ /* 0x008fe200078e0203 */
[----:B------:R-:W-:Y:S01]  /*0de0*/  MOV R23, R28 ;  /* 0x0000001c00177202 */ /* 0x000fe20000000f00 */
[----:B------:R-:W-:Y:S02]  /*0df0*/  IMAD R152, R0, R15, R6 ;  /* 0x0000000f00987224 */ /* 0x000fe400078e0206 */
[----:B------:R-:W-:-:S03]  /*0e00*/  IMAD.MOV.U32 R4, RZ, RZ, 0x1 ;  /* 0x00000001ff047424 */ /* 0x000fc600078e00ff */
[----:B------:R-:W-:Y:S02]  /*0e10*/  SEL R153, R152, R3, !P1 ;  /* 0x0000000398997207 */ /* 0x000fe40004800000 */
[----:B------:R-:W-:Y:S02]  /*0e20*/  PRMT R0, R4, 0x7610, R0 ;  /* 0x0000761004007816 */ /* 0x000fe40000000000 */
[----:B------:R-:W-:-:S07]  /*0e30*/  SEL R152, R3, R152, !P1 ;  /* 0x0000009803987207 */ /* 0x000fce0004800000 */
.L_x_8:
[----:B------:R-:W-:-:S08]  /*0e40*/  NOP ;  /* 0x0000000000007918 */ /* 0x000fd00000000000 */
[----:B------:R-:W0:Y:S02]  /*0e50*/  USETMAXREG.TRY_ALLOC.CTAPOOL UP0, 0xe8 ;  /* 0x000000e8000079c8 */ /* 0x000e240008000600 */
[----:B0-----:R-:W-:-:S13]  /*0e60*/  PLOP3.LUT P0, PT, PT, PT, UP0, 0x80, 0x0 ;  /* 0x000000000000781c */ /* 0x001fda0003f0f008 */
[----:B------:R-:W-:Y:S05]  /*0e70*/  @!P0 BRA `(.L_x_8) ;  /* 0xfffffffc00f08947 */ /* 0x000fea000383ffff */
[----:B------:R-:W-:Y:S01]  /*0e80*/  ULDC.64 UR4, c[0x0][0x598] ;  /* 0x0001660000047ab9 */ /* 0x000fe20000000a00 */
[----:B------:R-:W-:Y:S01]  /*0e90*/  ULDC.64 UR36, c[0x0][0x208] ;  /* 0x0000820000247ab9 */ /* 0x000fe20000000a00 */
[----:B------:R-:W-:-:S04]  /*0ea0*/  ISETP.NE.U32.AND P0, PT, RZ, UR4, PT ;  /* 0x00000004ff007c0c */ /* 0x000fc8000bf05070 */
[----:B------:R-:W-:-:S13]  /*0eb0*/  ISETP.NE.AND.EX P0, PT, RZ, UR5, PT, P0 ;  /* 0x00000005ff007c0c */ /* 0x000fda000bf05300 */
[----:B------:R-:W-:Y:S05]  /*0ec0*/  @!P0 BRA `(.L_x_11) ;  /* 0x00000000001c8947 */ /* 0x000fea0003800000 */
[----:B------:R-:W0:Y:S02]  /*0ed0*/  LDC.64 R4, c[0x0][0x598] ;  /* 0x00016600ff047b82 */ /* 0x000e240000000a00 */
[----:B0-----:R-:W2:Y:S02]  /*0ee0*/  LDG.E.64 R4, desc[UR36][R4.64] ;  /* 0x0000002404047981 */ /* 0x001ea4000c1e1b00 */
[----:B--2---:R-:W-:-:S04]  /*0ef0*/  ISETP.NE.U32.AND P0, PT, R4, RZ, PT ;  /* 0x000000ff0400720c */ /* 0x004fc80003f05070 */
[----:B------:R-:W-:-:S13]  /*0f00*/  ISETP.NE.AND.EX P0, PT, R5, RZ, PT, P0 ;  /* 0x000000ff0500720c */ /* 0x000fda0003f05300 */
[----:B------:R-:W-:Y:S05]  /*0f10*/  @!P0 BRA `(.L_x_11) ;  /* 0x0000000000088947 */ /* 0x000fea0003800000 */
[----:B------:R0:W5:Y:S01]  /*0f20*/  LD.E R154, desc[UR36][R4.64] ;  /* 0x00000024049a7980 */ /* 0x000162000c101900 */
[----:B------:R-:W-:Y:S05]  /*0f30*/  BRA `(.L_x_12) ;  /* 0x0000000000247947 */ /* 0x000fea0003800000 */
.L_x_11:
[----:B------:R-:W-:Y:S02]  /*0f40*/  ULDC.64 UR4, c[0x0][0x588] ;  /* 0x0001620000047ab9 */ /* 0x000fe40000000a00 */
[----:B------:R-:W-:-:S04]  /*0f50*/  ISETP.NE.U32.AND P0, PT, RZ, UR4, PT ;  /* 0x00000004ff007c0c */ /* 0x000fc8000bf05070 */
[----:B------:R-:W-:-:S13]  /*0f60*/  ISETP.NE.AND.EX P0, PT, RZ, UR5, PT, P0 ;  /* 0x00000005ff007c0c */ /* 0x000fda000bf05300 */
[----:B------:R-:W-:Y:S05]  /*0f70*/  @!P0 BRA `(.L_x_13) ;  /* 0x00000000000c8947 */ /* 0x000fea0003800000 */
[----:B------:R-:W0:Y:S02]  /*0f80*/  LDC.64 R154, c[0x0][0x588] ;  /* 0x00016200ff9a7b82 */ /* 0x000e240000000a00 */
[----:B0-----:R1:W5:Y:S01]  /*0f90*/  LDG.E R154, desc[UR36][R154.64] ;  /* 0x000000249a9a7981 */ /* 0x001362000c1e1900 */
[----:B------:R-:W-:Y:S05]  /*0fa0*/  BRA `(.L_x_12) ;  /* 0x0000000000087947 */ /* 0x000fea0003800000 */
.L_x_13:
[----:B------:R-:W-:Y:S02]  /*0fb0*/  ULDC UR4, c[0x0][0x580] ;  /* 0x0001600000047ab9 */ /* 0x000fe40000000800 */
[----:B------:R-:W-:-:S07]  /*0fc0*/  IMAD.U32 R154, RZ, RZ, UR4 ;  /* 0x00000004ff9a7e24 */ /* 0x000fce000f8e00ff */
.L_x_12:
[----:B------:R-:W-:Y:S02]  /*0fd0*/  ULDC.64 UR4, c[0x0][0x5a0] ;  /* 0x0001680000047ab9 */ /* 0x000fe40000000a00 */
[----:B------:R-:W-:-:S04]  /*0fe0*/  ISETP.NE.U32.AND P0, PT, RZ, UR4, PT ;  /* 0x00000004ff007c0c */ /* 0x000fc8000bf05070 */
[----:B------:R-:W-:-:S13]  /*0ff0*/  ISETP.NE.AND.EX P0, PT, RZ, UR5, PT, P0 ;  /* 0x00000005ff007c0c */ /* 0x000fda000bf05300 */
[----:B------:R-:W-:Y:S05]  /*1000*/  @!P0 BRA `(.L_x_14) ;  /* 0x00000000001c8947 */ /* 0x000fea0003800000 */
[----:B0-----:R-:W0:Y:S02]  /*1010*/  LDC.64 R4, c[0x0][0x5a0] ;  /* 0x00016800ff047b82 */ /* 0x001e240000000a00 */
[----:B0-----:R-:W2:Y:S02]  /*1020*/  LDG.E.64 R4, desc[UR36][R4.64] ;  /* 0x0000002404047981 */ /* 0x001ea4000c1e1b00 */
[----:B--2---:R-:W-:-:S04]  /*1030*/  ISETP.NE.U32.AND P0, PT, R4, RZ, PT ;  /* 0x000000ff0400720c */ /* 0x004fc80003f05070 */
[----:B------:R-:W-:-:S13]  /*1040*/  ISETP.NE.AND.EX P0, PT, R5, RZ, PT, P0 ;  /* 0x000000ff0500720c */ /* 0x000fda0003f05300 */
[----:B------:R-:W-:Y:S05]  /*1050*/  @!P0 BRA `(.L_x_14) ;  /* 0x0000000000088947 */ /* 0x000fea0003800000 */
[----:B-1----:R0:W5:Y:S01]  /*1060*/  LD.E R155, desc[UR36][R4.64] ;  /* 0x00000024049b7980 */ /* 0x002162000c101900 */
[----:B------:R-:W-:Y:S05]  /*1070*/  BRA `(.L_x_15) ;  /* 0x0000000000247947 */ /* 0x000fea0003800000 */
.L_x_14:
[----:B------:R-:W-:Y:S02]  /*1080*/  ULDC.64 UR4, c[0x0][0x590] ;  /* 0x0001640000047ab9 */ /* 0x000fe40000000a00 */
[----:B------:R-:W-:-:S04]  /*1090*/  ISETP.NE.U32.AND P0, PT, RZ, UR4, PT ;  /* 0x00000004ff007c0c */ /* 0x000fc8000bf05070 */
[----:B------:R-:W-:-:S13]  /*10a0*/  ISETP.NE.AND.EX P0, PT, RZ, UR5, PT, P0 ;  /* 0x00000005ff007c0c */ /* 0x000fda000bf05300 */
[----:B------:R-:W-:Y:S05]  /*10b0*/  @!P0 BRA `(.L_x_16) ;  /* 0x00000000000c8947 */ /* 0x000fea0003800000 */
[----:B0-----:R-:W1:Y:S02]  /*10c0*/  LDC.64 R4, c[0x0][0x590] ;  /* 0x00016400ff047b82 */ /* 0x001e640000000a00 */
[----:B-1----:R1:W5:Y:S01]  /*10d0*/  LDG.E R155, desc[UR36][R4.64] ;  /* 0x00000024049b7981 */ /* 0x002362000c1e1900 */
[----:B------:R-:W-:Y:S05]  /*10e0*/  BRA `(.L_x_15) ;  /* 0x0000000000087947 */ /* 0x000fea0003800000 */
.L_x_16:
[----:B------:R-:W-:Y:S02]  /*10f0*/  ULDC UR4, c[0x0][0x584] ;  /* 0x0001610000047ab9 */ /* 0x000fe40000000800 */
[----:B-1----:R-:W-:-:S07]  /*1100*/  IMAD.U32 R155, RZ, RZ, UR4 ;  /* 0x00000004ff9b7e24 */ /* 0x002fce000f8e00ff */
.L_x_15:
[----:B------:R-:W-:-:S13]  /*1110*/  LOP3.LUT P0, RZ, R0, 0xff, RZ, 0xc0, !PT ;  /* 0x000000ff00ff7812 */ /* 0x000fda000780c0ff */
[----:B------:R-:W-:Y:S05]  /*1120*/  @!P0 EXIT ;  /* 0x000000000000894d */ /* 0x000fea0003800000 */
[----:B------:R-:W-:Y:S01]  /*1130*/  ULDC UR4, c[0x0][0x28c] ;  /* 0x0000a30000047ab9 */ /* 0x000fe20000000800 */
[----:B------:R-:W-:Y:S01]  /*1140*/  LOP3.LUT R164, R19, 0x1, RZ, 0xfc, !PT ;  /* 0x0000000113a47812 */ /* 0x000fe200078efcff */
[----:B------:R-:W-:Y:S01]  /*1150*/  UIADD3 UR4, UR4, 0x7f, URZ ;  /* 0x0000007f04047890 */ /* 0x000fe2000fffe03f */
[----:B------:R-:W-:Y:S01]  /*1160*/  UMOV UR38, URZ ;  /* 0x0000003f00267c82 */ /* 0x000fe20008000000 */
[----:B------:R-:W-:Y:S02]  /*1170*/  UMOV UR39, URZ ;  /* 0x0000003f00277c82 */ /* 0x000fe40008000000 */
[----:B------:R-:W-:-:S04]  /*1180*/  USHF.R.S32.HI UR5, URZ, 0x1f, UR4 ;  /* 0x0000001f3f057899 */ /* 0x000fc80008011404 */
[----:B------:R-:W-:-:S04]  /*1190*/  ULEA.HI UR5, UR5, UR4, URZ, 0x7 ;  /* 0x0000000405057291 */ /* 0x000fc8000f8f383f */
[----:B------:R-:W-:-:S12]  /*11a0*/  USHF.R.S32.HI UR40, URZ, 0x7, UR5 ;  /* 0x000000073f287899 */ /* 0x000fd80008011405 */
.L_x_290:
[----:B------:R-:W-:Y:S01]  /*11b0*/  LOP3.LUT R0, R18, 0x80, RZ, 0xc0, !PT ;  /* 0x0000008012007812 */ /* 0x000fe200078ec0ff */
[----:B--2---:R-:W2:Y:S01]  /*11c0*/  S2UR UR7, SR_CgaCtaId ;  /* 0x00000000000779c3 */ /* 0x004ea20000008800 */
[----:B------:R-:W-:Y:S02]  /*11d0*/  UMOV UR6, 0x400 ;  /* 0x0000040000067882 */ /* 0x000fe40000000000 */
[----:B------:R-:W-:-:S06]  /*11e0*/  SHF.R.U32.HI R0, RZ, 0x7, R0 ;  /* 0x00000007ff007819 */ /* 0x000fcc0000011600 */
[----:B---3--:R-:W3:Y:S01]  /*11f0*/  SHFL.IDX PT, R0, R0, RZ, 0x1f ;  /* 0x00001fff00007589 */ /* 0x008ee200000e0000 */
[----:B--2---:R-:W-:Y:S01]  /*1200*/  ULEA UR6, UR7, UR6, 0x18 ;  /* 0x0000000607067291 */ /* 0x004fe2000f8ec03f */
[----:B---3--:R-:W-:-:S13]  /*1210*/  R2UR UR4, R0 ;  /* 0x00000000000472ca */ /* 0x008fda00000e0000 */
[----:B------:R-:W-:-:S04]  /*1220*/  ULEA.HI UR5, UR4, UR4, URZ, 0x1 ;  /* 0x0000000404057291 */ /* 0x000fc8000f8f083f */
[----:B------:R-:W-:-:S04]  /*1230*/  ULOP3.LUT UR5, UR5, 0x7fffe, URZ, 0xc0, !UPT ;  /* 0x0007fffe05057892 */ /* 0x000fc8000f8ec03f */
[----:B------:R-:W-:-:S03]  /*1240*/  UIADD3 UR5, UR4, -UR5, URZ ;  /* 0x8000000504057290 */ /* 0x000fc6000fffe03f */
[----:B------:R-:W-:Y:S01]  /*1250*/  ULDC UR4, c[0x0][0x28c] ;  /* 0x0000a30000047ab9 */ /* 0x000fe20000000800 */
[----:B------:R-:W-:Y:S01]  /*1260*/  ULEA UR5, UR5, UR6, 0xd ;  /* 0x0000000605057291 */ /* 0x000fe2000f8e683f */
[----:B------:R-:W-:-:S03]  /*1270*/  ISETP.LT.AND P0, PT, RZ, UR4, PT ;  /* 0x00000004ff007c0c */ /* 0x000fc6000bf01270 */
[----:B------:R-:W-:-:S04]  /*1280*/  UIADD3 UR5, UR5, 0x100, URZ ;  /* 0x0000010005057890 */ /* 0x000fc8000fffe03f */
[----:B------:R-:W-:-:S04]  /*1290*/  USHF.R.U32.HI UR5, URZ, 0x4, UR5 ;  /* 0x000000043f057899 */ /* 0x000fc80008011605 */
[----:B------:R-:W-:Y:S02]  /*12a0*/  ULOP3.LUT UR41, UR5, 0x3fff, URZ, 0xc0, !UPT ;  /* 0x00003fff05297892 */ /* 0x000fe4000f8ec03f */
[----:B-1--45:R-:W-:Y:S10]  /*12b0*/  @P0 BRA `(.L_x_17) ;  /* 0x0000000000400947 */ /* 0x032ff40003800000 */
[----:B------:R-:W-:Y:S01]  /*12c0*/  MOV R0, 0x0 ;  /* 0x0000000000007802 */ /* 0x000fe20000000f00 */
[----:B------:R-:W-:Y:S01]  /*12d0*/  ULDC.64 UR4, c[0x4][0x68] ;  /* 0x01001a0000047ab9 */ /* 0x000fe20000000a00 */
[----:B------:R-:W-:Y:S01]  /*12e0*/  ULDC.64 UR6, c[0x4][0x8] ;  /* 0x0100020000067ab9 */ /* 0x000fe20000000a00 */
[----:B01----:R-:W-:Y:S01]  /*12f0*/  IMAD.U32 R4, RZ, RZ, UR4 ;  /* 0x00000004ff047e24 */ /* 0x003fe2000f8e00ff */
[----:B------:R0:W1:Y:S01]  /*1300*/  LDC.64 R14, c[0x4][R0] ;  /* 0x01000000000e7b82 */ /* 0x0000620000000a00 */
[----:B------:R-:W-:Y:S01]  /*1310*/  IMAD.U32 R5, RZ, RZ, UR5 ;  /* 0x00000005ff057e24 */ /* 0x000fe2000f8e00ff */
[----:B------:R-:W-:Y:S01]  /*1320*/  ULDC.64 UR4, c[0x4][0x70] ;  /* 0x01001c0000047ab9 */ /* 0x000fe20000000a00 */
[----:B------:R-:W-:Y:S02]  /*1330*/  IMAD.U32 R10, RZ, RZ, UR6 ;  /* 0x00000006ff0a7e24 */ /* 0x000fe4000f8e00ff */
[----:B------:R-:W-:Y:S02]  /*1340*/  IMAD.U32 R6, RZ, RZ, UR4 ;  /* 0x00000004ff067e24 */ /* 0x000fe4000f8e00ff */
[----:B------:R-:W-:-:S02]  /*1350*/  IMAD.U32 R7, RZ, RZ, UR5 ;  /* 0x00000005ff077e24 */ /* 0x000fc4000f8e00ff */
[----:B------:R-:W-:Y:S02]  /*1360*/  IMAD.U32 R11, RZ, RZ, UR7 ;  /* 0x00000007ff0b7e24 */ /* 0x000fe4000f8e00ff */
[----:B------:R-:W-:Y:S02]  /*1370*/  IMAD.MOV.U32 R8, RZ, RZ, 0x1e1 ;  /* 0x000001e1ff087424 */ /* 0x000fe400078e00ff */
[----:B------:R-:W-:Y:S02]  /*1380*/  IMAD.MOV.U32 R12, RZ, RZ, 0x1 ;  /* 0x00000001ff0c7424 */ /* 0x000fe400078e00ff */
[----:B0-----:R-:W-:-:S07]  /*1390*/  IMAD.MOV.U32 R13, RZ, RZ, RZ ;  /* 0x000000ffff0d7224 */ /* 0x001fce00078e00ff */
[----:B------:R-:W-:-:S07]  /*13a0*/  LEPC R20, `(.L_x_17) ;  /* 0x000000001014794e */ /* 0x000fce0000000000 */
[----:B-1---5:R-:W-:Y:S05]  /*13b0*/  CALL.ABS.NOINC R14 ;  /* 0x000000000e007343 */ /* 0x022fea0003c00000 */
.L_x_17:
[----:B------:R-:W-:-:S13]  /*13c0*/  ISETP.NE.AND P0, PT, R164, 0x3, PT ;  /* 0x00000003a400780c */ /* 0x000fda0003f05270 */
[----:B------:R-:W-:Y:S05]  /*13d0*/  @!P0 BRA `(.L_x_18) ;  /* 0x0000000000048947 */ /* 0x000fea0003800000 */
[----:B------:R-:W-:Y:S01]  /*13e0*/  BPT.TRAP 0x1 ;  /* 0x000000040000795c */ /* 0x000fe20000300000 */
.L_x_18:
[----:B------:R-:W2:Y:S01]  /*13f0*/  S2UR UR5, SR_CgaCtaId ;  /* 0x00000000000579c3 */ /* 0x000ea20000008800 */
[----:B------:R-:W-:Y:S01]  /*1400*/  UMOV UR4, 0x400 ;  /* 0x0000040000047882 */ /* 0x000fe20000000000 */
[----:B------:R-:W-:Y:S01]  /*1410*/  MOV R3, UR39 ;  /* 0x0000002700037c02 */ /* 0x000fe20008000f00 */
[----:B------:R-:W-:-:S05]  /*1420*/  IMAD.U32 R0, RZ, RZ, UR38 ;  /* 0x00000026ff007e24 */ /* 0x000fca000f8e00ff */
[----:B------:R-:W-:Y:S01]  /*1430*/  SHF.L.U32 R0, R0, 0x1f, RZ ;  /* 0x0000001f00007819 */ /* 0x000fe200000006ff */
[----:B--2---:R-:W-:-:S06]  /*1440*/  ULEA UR4, UR5, UR4, 0x18 ;  /* 0x0000000405047291 */ /* 0x004fcc000f8ec03f */
[----:B------:R-:W-:-:S04]  /*1450*/  IMAD.U32 R6, RZ, RZ, UR4 ;  /* 0x00000004ff067e24 */ /* 0x000fc8000f8e00ff */
[----:B------:R-:W-:-:S04]  /*1460*/  IMAD R3, R3, 0x8, R6 ;  /* 0x0000000803037824 */ /* 0x000fc800078e0206 */
[----:B------:R2:W3:Y:S01]  /*1470*/  SYNCS.PHASECHK.TRANS64.TRYWAIT P1, [R3+URZ], R0 ;  /* 0x00000000030075a7 */ /* 0x0004e2000802017f */
[----:B------:R-:W-:Y:S05]  /*1480*/  @!P0 BRA `(.L_x_19) ;  /* 0x0000000000048947 */ /* 0x000fea0003800000 */
[----:B------:R-:W-:Y:S01]  /*1490*/  BPT.TRAP 0x1 ;  /* 0x000000040000795c */ /* 0x000fe20000300000 */
.L_x_19:
[----:B---3--:R-:W-:Y:S05]  /*14a0*/  @P1 BRA `(.L_x_20) ;  /* 0x0000000000081947 */ /* 0x008fea0003800000 */
[----:B------:R-:W3:Y:S02]  /*14b0*/  SYNCS.PHASECHK.TRANS64.TRYWAIT P1, [R3+URZ], R0 ;  /* 0x00000000030075a7 */ /* 0x000ee4000802017f */
[----:B---3--:R-:W-:Y:S05]  /*14c0*/  @!P1 BRA `(.L_x_21) ;  /* 0x000000b400d89947 */ /* 0x008fea0003800000 */
.L_x_20:
[----:B------:R-:W-:-:S04]  /*14d0*/  UISETP.LT.AND UP0, UPT, UR40, 0x1, UPT ;  /* 0x000000012800788c */ /* 0x000fc8000bf01270 */
[----:B------:R-:W-:-:S06]  /*14e0*/  USEL UR4, UR40, 0x1, UP0 ;  /* 0x0000000128047887 */ /* 0x000fcc0008000000 */
[----:B--23--:R-:W-:Y:S01]  /*14f0*/  IMAD.U32 R0, RZ, RZ, UR4 ;  /* 0x00000004ff007e24 */ /* 0x00cfe2000f8e00ff */
[----:B------:R-:W-:Y:S05]  /*1500*/  WARPSYNC.ALL ;  /* 0x0000000000007948 */ /* 0x000fea0003800000 */
[----:B------:R-:W-:-:S04]  /*1510*/  IADD3 R0, -R0, UR40, RZ ;  /* 0x0000002800007c10 */ /* 0x000fc8000fffe1ff */
[----:B------:R-:W-:Y:S02]  /*1520*/  ISETP.GE.AND P1, PT, R0, 0x1, PT ;  /* 0x000000010000780c */ /* 0x000fe40003f26270 */
[----:B------:R-:W-:Y:S01]  /*1530*/  R2UR UR4, R6 ;  /* 0x00000000060472ca */ /* 0x000fe200000e0000 */
[----:B------:R-:W-:Y:S01]  /*1540*/  WARPGROUP.ARRIVE ;  /* 0x00000000000079c5 */ /* 0x000fe20000000000 */
[----:B------:R-:W-:Y:S01]  /*1550*/  UMOV UR9, 0x40000040 ;  /* 0x4000004000097882 */ /* 0x000fe20000000000 */
[----:B------:R-:W-:Y:S01]  /*1560*/  UMOV UR11, 0x40000040 ;  /* 0x40000040000b7882 */ /* 0x000fe20000000000 */
[----:B------:R-:W-:Y:S01]  /*1570*/  UMOV UR13, 0x40000040 ;  /* 0x40000040000d7882 */ /* 0x000fe20000000000 */
[----:B------:R-:W-:-:S08]  /*1580*/  UMOV UR15, UR11 ;  /* 0x0000000b000f7c82 */ /* 0x000fd00008000000 */
[----:B------:R-:W-:-:S04]  /*1590*/  UIADD3 UR4, UR4, 0x50100, URZ ;  /* 0x0005010004047890 */ /* 0x000fc8000fffe03f */
[----:B------:R-:W-:-:S04]  /*15a0*/  USHF.R.U32.HI UR4, URZ, 0x4, UR4 ;  /* 0x000000043f047899 */ /* 0x000fc80008011604 */
[----:B------:R-:W-:Y:S02]  /*15b0*/  ULOP3.LUT UR5, UR4, 0x3fff, URZ, 0xc0, !UPT ;  /* 0x00003fff04057892 */ /* 0x000fe4000f8ec03f */
[----:B------:R-:W-:Y:S02]  /*15c0*/  ULOP3.LUT UR4, UR41, 0x10000, URZ, 0xfc, !UPT ;  /* 0x0001000029047892 */ /* 0x000fe4000f8efc3f */
[----:B------:R-:W-:Y:S02]  /*15d0*/  ULOP3.LUT UR5, UR5, 0x10000, URZ, 0xfc, !UPT ;  /* 0x0001000005057892 */ /* 0x000fe4000f8efc3f */
[----:B------:R-:W-:Y:S02]  /*15e0*/  ULEA UR8, UR39, UR4, 0xc ;  /* 0x0000000427087291 */ /* 0x000fe4000f8e603f */
[----:B------:R-:W-:Y:S02]  /*15f0*/  ULEA UR6, UR39, UR5, 0xb ;  /* 0x0000000527067291 */ /* 0x000fe4000f8e583f */
[----:B------:R-:W-:-:S05]  /*1600*/  UIADD3 UR12, UR8, 0x400, URZ ;  /* 0x00000400080c7890 */ /* 0x000fca000fffe03f */
[----:B------:R-:W-:Y:S02]  /*1610*/  UMOV UR10, UR6 ;  /* 0x00000006000a7c82 */ /* 0x000fe40008000000 */
[----:B------:R-:W-:Y:S01]  /*1620*/  HGMMA.64x128x16.F32.BF16 R88, gdesc[UR8], RZ, !UPT, gsb0 ;  /* 0x01e00000085879f0 */ /* 0x000fe2000c0018ff */
[----:B------:R-:W-:Y:S02]  /*1630*/  UMOV UR14, UR10 ;  /* 0x0000000a000e7c82 */ /* 0x000fe40008000000 */
[----:B------:R-:W-:Y:S02]  /*1640*/  WARPGROUP.DEPBAR.LE gsb0, 0x0 ;  /* 0x00008000000079c5 */ /* 0x000fe40000010000 */
[----:B------:R-:W-:-:S07]  /*1650*/  WARPGROUP.ARRIVE ;  /* 0x00000000000079c5 */ /* 0x000fce0000000000 */
[----:B------:R-:W-:Y:S01]  /*1660*/  HGMMA.64x128x16.F32.BF16 R24, gdesc[UR12], RZ, !UPT, gsb0 ;  /* 0x01e000000c1879f0 */ /* 0x000fe2000c0018ff */
[----:B------:R-:W-:Y:S02]  /*1670*/  UIADD3 UR12, UR8, 0x2, URZ ;  /* 0x00000002080c7890 */ /* 0x000fe4000fffe03f */
[----:B------:R-:W-:Y:S01]  /*1680*/  UIADD3 UR14, UR6, 0x2, URZ ;  /* 0x00000002060e7890 */ /* 0x000fe2000fffe03f */
[----:B------:R-:W-:Y:S01]  /*1690*/  UMOV UR13, 0x40000040 ;  /* 0x40000040000d7882 */ /* 0x000fe20000000000 */
[----:B------:R-:W-:Y:S01]  /*16a0*/  UMOV UR15, 0x40000040 ;  /* 0x40000040000f7882 */ /* 0x000fe20000000000 */
[----:B------:R-:W-:Y:S02]  /*16b0*/  WARPGROUP.DEPBAR.LE gsb0, 0x0 ;  /* 0x00008000000079c5 */ /* 0x000fe40000010000 */
[----:B------:R-:W-:-:S06]  /*16c0*/  WARPGROUP.ARRIVE ;  /* 0x00000000000079c5 */ /* 0x000fcc0000000000 */
[----:B------:R-:W-:Y:S01]  /*16d0*/  HGMMA.64x128x16.F32.BF16 R88, gdesc[UR12], R88, gsb0 ;  /* 0x01e000000c5879f0 */ /* 0x000fe20008001858 */
[----:B------:R-:W-:Y:S01]  /*16e0*/  UIADD3 UR12, UR8, 0x402, URZ ;  /* 0x00000402080c7890 */ /* 0x000fe2000fffe03f */
[----:B------:R-:W-:Y:S01]  /*16f0*/  UMOV UR13, 0x40000040 ;  /* 0x40000040000d7882 */ /* 0x000fe20000000000 */
[----:B------:R-:W-:Y:S02]  /*1700*/  WARPGROUP.DEPBAR.LE gsb0, 0x0 ;  /* 0x00008000000079c5 */ /* 0x000fe40000010000 */
[----:B------:R-:W-:-:S07]  /*1710*/  WARPGROUP.ARRIVE ;  /* 0x00000000000079c5 */ /* 0x000fce0000000000 */
[----:B------:R-:W-:Y:S01]  /*1720*/  HGMMA.64x128x16.F32.BF16 R24, gdesc[UR12], R24, gsb0 ;  /* 0x01e000000c1879f0 */ /* 0x000fe20008001818 */
        /* <DEDUP_REMOVED lines=71> */
[----:B------:R-:W-:Y:S03]  /*1ba0*/  HGMMA.64x128x16.F32.BF16 R24, gdesc[UR12], R24, gsb0 ;  /* 0x01e000000c1879f0 */ /* 0x000fe60008001818 */
[----:B------:R-:W-:Y:S02]  /*1bb0*/  WARPGROUP.DEPBAR.LE gsb0, 0x0 ;  /* 0x00008000000079c5 */ /* 0x000fe40000010000 */
[----:B------:R-:W-:Y:S05]  /*1bc0*/  @!P1 BRA `(.L_x_22) ;  /* 0x0000000800349947 */ /* 0x000fea0003800000 */
[----:B------:R-:W-:Y:S02]  /*1bd0*/  UIADD3 UR6, UR39, 0x1, URZ ;  /* 0x0000000127067890 */ /* 0x000fe4000fffe03f */
[----:B------:R-:W-:Y:S02]  /*1be0*/  IMAD.U32 R3, RZ, RZ, UR39 ;  /* 0x00000027ff037e24 */ /* 0x000fe4000f8e00ff */
[----:B------:R-:W-:-:S04]  /*1bf0*/  UISETP.NE.AND UP0, UPT, UR6, 0x5, UPT ;  /* 0x000000050600788c */ /* 0x000fc8000bf05270 */
[----:B------:R-:W-:Y:S02]  /*1c00*/  USEL UR7, URZ, 0x1, UP0 ;  /* 0x000000013f077887 */ /* 0x000fe40008000000 */
[----:B------:R-:W-:Y:S02]  /*1c10*/  USEL UR6, UR6, URZ, UP0 ;  /* 0x0000003f06067287 */ /* 0x000fe40008000000 */
[----:B------:R-:W-:-:S06]  /*1c20*/  ULOP3.LUT UR7, UR38, UR7, URZ, 0x3c, !UPT ;  /* 0x0000000726077292 */ /* 0x000fcc000f8e3c3f */
[----:B------:R-:W-:-:S07]  /*1c30*/  IMAD.U32 R7, RZ, RZ, UR7 ;  /* 0x00000007ff077e24 */ /* 0x000fce000f8e00ff */
.L_x_29:
[----:B------:R-:W-:Y:S05]  /*1c40*/  @!P0 BRA `(.L_x_23) ;  /* 0x0000000000048947 */ /* 0x000fea0003800000 */
[----:B------:R-:W-:Y:S01]  /*1c50*/  BPT.TRAP 0x1 ;  /* 0x000000040000795c */ /* 0x000fe20000300000 */
.L_x_23:
[----:B------:R-:W2:Y:S01]  /*1c60*/  S2UR UR8, SR_CgaCtaId ;  /* 0x00000000000879c3 */ /* 0x000ea20000008800 */
[----:B------:R-:W-:Y:S01]  /*1c70*/  UMOV UR7, 0x400 ;  /* 0x0000040000077882 */ /* 0x000fe20000000000 */
[----:B01----:R-:W-:Y:S01]  /*1c80*/  IMAD.U32 R5, RZ, RZ, UR6 ;  /* 0x00000006ff057e24 */ /* 0x003fe2000f8e00ff */
[----:B------:R-:W-:Y:S01]  /*1c90*/  SHF.L.U32 R4, R7, 0x1f, RZ ;  /* 0x0000001f07047819 */ /* 0x000fe200000006ff */
[----:B--2---:R-:W-:-:S06]  /*1ca0*/  ULEA UR7, UR8, UR7, 0x18 ;  /* 0x0000000708077291 */ /* 0x004fcc000f8ec03f */
[----:B------:R-:W-:-:S04]  /*1cb0*/  IMAD.U32 R6, RZ, RZ, UR7 ;  /* 0x00000007ff067e24 */ /* 0x000fc8000f8e00ff */
[----:B------:R-:W-:-:S04]  /*1cc0*/  IMAD R5, R5, 0x8, R6 ;  /* 0x0000000805057824 */ /* 0x000fc800078e0206 */
[----:B------:R0:W1:Y:S01]  /*1cd0*/  SYNCS.PHASECHK.TRANS64.TRYWAIT P1, [R5+URZ], R4 ;  /* 0x00000004050075a7 */ /* 0x000062000802017f */
[----:B------:R-:W-:Y:S05]  /*1ce0*/  @!P0 BRA `(.L_x_24) ;  /* 0x0000000000048947 */ /* 0x000fea0003800000 */
[----:B------:R-:W-:Y:S01]  /*1cf0*/  BPT.TRAP 0x1 ;  /* 0x000000040000795c */ /* 0x000fe20000300000 */
.L_x_24:
[----:B-1----:R-:W-:Y:S05]  /*1d00*/  @P1 BRA `(.L_x_25) ;  /* 0x0000000000081947 */ /* 0x002fea0003800000 */
[----:B------:R-:W1:Y:S02]  /*1d10*/  SYNCS.PHASECHK.TRANS64.TRYWAIT P1, [R5+URZ], R4 ;  /* 0x00000004050075a7 */ /* 0x000e64000802017f */
[----:B-1----:R-:W-:Y:S05]  /*1d20*/  @!P1 BRA `(.L_x_26) ;  /* 0x000000ac00d49947 */ /* 0x002fea0003800000 */
.L_x_25:
[----:B------:R-:W-:Y:S01]  /*1d30*/  ULEA UR10, UR6, UR4, 0xc ;  /* 0x00000004060a7291 */ /* 0x000fe2000f8e603f */
[----:B------:R-:W-:Y:S01]  /*1d40*/  WARPGROUP.ARRIVE ;  /* 0x00000000000079c5 */ /* 0x000fe20000000000 */
[----:B------:R-:W-:Y:S01]  /*1d50*/  ULEA UR8, UR6, UR5, 0xb ;  /* 0x0000000506087291 */ /* 0x000fe2000f8e583f */
[----:B------:R-:W-:Y:S01]  /*1d60*/  UMOV UR13, 0x40000040 ;  /* 0x40000040000d7882 */ /* 0x000fe20000000000 */
[----:B------:R-:W-:-:S03]  /*1d70*/  UMOV UR15, 0x40000040 ;  /* 0x40000040000f7882 */ /* 0x000fc60000000000 */
[----:B------:R-:W-:Y:S02]  /*1d80*/  UMOV UR12, UR10 ;  /* 0x0000000a000c7c82 */ /* 0x000fe40008000000 */
[----:B------:R-:W-:Y:S02]  /*1d90*/  UMOV UR14, UR8 ;  /* 0x00000008000e7c82 */ /* 0x000fe40008000000 */
        /* <DEDUP_REMOVED lines=92> */
[----:B------:R-:W-:Y:S01]  /*2360*/  BPT.TRAP 0x1 ;  /* 0x000000040000795c */ /* 0x000fe20000300000 */
.L_x_27:
[----:B------:R-:W-:-:S13]  /*2370*/  ISETP.NE.AND P1, PT, R156, RZ, PT ;  /* 0x000000ff9c00720c */ /* 0x000fda0003f25270 */
[----:B01----:R-:W-:-:S04]  /*2380*/  @P1 IMAD R4, R3, 0x8, R6 ;  /* 0x0000000803041824 */ /* 0x003fc800078e0206 */
[----:B------:R-:W-:-:S05]  /*2390*/  @P1 VIADD R5, R4, 0x28 ;  /* 0x0000002804051836 */ /* 0x000fca0000000000 */
[----:B------:R-:W-:-:S04]  /*23a0*/  @P1 PRMT R5, R22, 0x654, R5 ;  /* 0x0000065416051816 */ /* 0x000fc80000000005 */
[----:B------:R0:W-:Y:S01]  /*23b0*/  @P1 SYNCS.ARRIVE.TRANS64.RED.A1T0 RZ, [R5+URZ], RZ ;  /* 0x000000ff05ff19a7 */ /* 0x0001e2000810043f */
[----:B------:R-:W-:-:S13]  /*23c0*/  ISETP.GT.U32.AND P1, PT, R19, 0x1, PT ;  /* 0x000000011300780c */ /* 0x000fda0003f24070 */
[----:B0-----:R-:W-:Y:S05]  /*23d0*/  @P1 BRA `(.L_x_28) ;  /* 0x0000000000041947 */ /* 0x001fea0003800000 */
[----:B------:R-:W-:Y:S01]  /*23e0*/  BPT.TRAP 0x1 ;  /* 0x000000040000795c */ /* 0x000fe20000300000 */
.L_x_28:
[----:B------:R-:W-:Y:S01]  /*23f0*/  UIADD3 UR6, UR6, 0x1, URZ ;  /* 0x0000000106067890 */ /* 0x000fe2000fffe03f */
[C---:B------:R-:W-:Y:S01]  /*2400*/  ISETP.GT.AND P2, PT, R0.reuse, 0x1, PT ;  /* 0x000000010000780c */ /* 0x040fe20003f44270 */
[----:B------:R-:W-:Y:S01]  /*2410*/  VIADD R0, R0, 0xffffffff ;  /* 0xffffffff00007836 */ /* 0x000fe20000000000 */
[----:B------:R-:W-:Y:S01]  /*2420*/  IADD3 R3, R3, 0x1, RZ ;  /* 0x0000000103037810 */ /* 0x000fe20007ffe0ff */
[----:B------:R-:W-:-:S03]  /*2430*/  UISETP.NE.AND UP0, UPT, UR6, 0x5, UPT ;  /* 0x000000050600788c */ /* 0x000fc6000bf05270 */
[C---:B------:R-:W-:Y:S01]  /*2440*/  ISETP.NE.AND P1, PT, R3.reuse, 0x5, PT ;  /* 0x000000050300780c */ /* 0x040fe20003f25270 */
[----:B------:R-:W-:Y:S02]  /*2450*/  USEL UR7, URZ, 0x1, UP0 ;  /* 0x000000013f077887 */ /* 0x000fe40008000000 */
[----:B------:R-:W-:Y:S01]  /*2460*/  USEL UR6, UR6, URZ, UP0 ;  /* 0x0000003f06067287 */ /* 0x000fe20008000000 */
[----:B------:R-:W-:-:S03]  /*2470*/  SEL R3, R3, RZ, P1 ;  /* 0x000000ff03037207 */ /* 0x000fc60000800000 */
[----:B------:R-:W-:Y:S01]  /*2480*/  LOP3.LUT R7, R7, UR7, RZ, 0x3c, !PT ;  /* 0x0000000707077c12 */ /* 0x000fe2000f8e3cff */
[----:B------:R-:W-:Y:S07]  /*2490*/  @P2 BRA `(.L_x_29) ;  /* 0xfffffff400e82947 */ /* 0x000fee000383ffff */
.L_x_22:
[----:B------:R-:W2:Y:S02]  /*24a0*/  LDC R0, c[0x0][0x28c] ;  /* 0x0000a300ff007b82 */ /* 0x000ea40000000800 */
[----:B--2---:R-:W-:-:S13]  /*24b0*/  ISETP.GE.AND P1, PT, R0, 0x1, PT ;  /* 0x000000010000780c */ /* 0x004fda0003f26270 */
[----:B------:R-:W-:Y:S05]  /*24c0*/  @!P1 BRA `(.L_x_30) ;  /* 0x0000000000509947 */ /* 0x000fea0003800000 */
[----:B------:R-:W-:Y:S05]  /*24d0*/  @!P0 BRA `(.L_x_31) ;  /* 0x0000000000048947 */ /* 0x000fea0003800000 */
[----:B------:R-:W-:Y:S01]  /*24e0*/  BPT.TRAP 0x1 ;  /* 0x000000040000795c */ /* 0x000fe20000300000 */
.L_x_31:
[----:B------:R-:W-:Y:S01]  /*24f0*/  ISETP.NE.AND P1, PT, R156, RZ, PT ;  /* 0x000000ff9c00720c */ /* 0x000fe20003f25270 */
[----:B------:R-:W-:Y:S01]  /*2500*/  BSSY B0, `(.L_x_32) ;  /* 0x000000e000007945 */ /* 0x000fe20003800000 */
[----:B------:R-:W-:-:S11]  /*2510*/  ISETP.GT.U32.AND P0, PT, R19, 0x1, PT ;  /* 0x000000011300780c */ /* 0x000fd60003f04070 */
[----:B------:R-:W-:Y:S05]  /*2520*/  @!P1 BRA `(.L_x_33) ;  /* 0x00000000002c9947 */ /* 0x000fea0003800000 */
[----:B------:R-:W-:-:S04]  /*2530*/  UISETP.LT.AND UP0, UPT, UR40, 0x1, UPT ;  /* 0x000000012800788c */ /* 0x000fc8000bf01270 */
[----:B------:R-:W-:-:S04]  /*2540*/  USEL UR6, UR40, 0x1, UP0 ;  /* 0x0000000128067887 */ /* 0x000fc80008000000 */
[----:B------:R-:W-:-:S04]  /*2550*/  UIADD3 UR6, UR39, UR40, -UR6 ;  /* 0x0000002827067290 */ /* 0x000fc8000fffe806 */
[----:B------:R-:W-:-:S04]  /*2560*/  UIMAD.WIDE.U32 UR4, UR6, -0x33333333, URZ ;  /* 0xcccccccd060478a5 */ /* 0x000fc8000f8e003f */
[----:B------:R-:W-:-:S04]  /*2570*/  USHF.R.U32.HI UR4, URZ, 0x2, UR5 ;  /* 0x000000023f047899 */ /* 0x000fc80008011605 */
[----:B------:R-:W-:-:S06]  /*2580*/  UIMAD UR6, UR4, -0x5, UR6 ;  /* 0xfffffffb040678a4 */ /* 0x000fcc000f8e0206 */
[----:B------:R-:W-:-:S04]  /*2590*/  IMAD.U32 R3, RZ, RZ, UR6 ;  /* 0x00000006ff037e24 */ /* 0x000fc8000f8e00ff */
[----:B------:R-:W-:-:S04]  /*25a0*/  IMAD R0, R3, 0x8, R6 ;  /* 0x0000000803007824 */ /* 0x000fc800078e0206 */
[----:B------:R-:W-:-:S05]  /*25b0*/  VIADD R3, R0, 0x28 ;  /* 0x0000002800037836 */ /* 0x000fca0000000000 */
[----:B------:R-:W-:-:S04]  /*25c0*/  PRMT R3, R22, 0x654, R3 ;  /* 0x0000065416037816 */ /* 0x000fc80000000003 */
[----:B------:R2:W-:Y:S03]  /*25d0*/  SYNCS.ARRIVE.TRANS64.RED.A1T0 RZ, [R3+URZ], RZ ;  /* 0x000000ff03ff79a7 */ /* 0x0005e6000810043f */
.L_x_33:
[----:B------:R-:W-:Y:S05]  /*25e0*/  BSYNC B0 ;  /* 0x0000000000007941 */ /* 0x000fea0003800000 */
.L_x_32:
[----:B------:R-:W-:Y:S05]  /*25f0*/  @P0 BRA `(.L_x_30) ;  /* 0x0000000000040947 */ /* 0x000fea0003800000 */
[----:B------:R-:W-:Y:S01]  /*2600*/  BPT.TRAP 0x1 ;  /* 0x000000040000795c */ /* 0x000fe20000300000 */
.L_x_30:
[----:B------:R-:W3:Y:S01]  /*2610*/  LDC R6, c[0x0][0x288] ;  /* 0x0000a200ff067b82 */ /* 0x000ee20000000800 */
[--C-:B------:R-:W-:Y:S01]  /*2620*/  SHF.R.U32.HI R0, RZ, 0x2, R18.reuse ;  /* 0x00000002ff007819 */ /* 0x100fe20000011612 */
[----:B------:R-:W-:Y:S01]  /*2630*/  UIADD3 UR39, UR40, UR39, URZ ;  /* 0x0000002728277290 */ /* 0x000fe2000fffe03f */
[----:B01----:R-:W-:Y:S01]  /*2640*/  SHF.R.U32.HI R5, RZ, 0x7, R18 ;  /* 0x00000007ff057819 */ /* 0x003fe20000011612 */
[----:B------:R-:W-:Y:S01]  /*2650*/  ULDC UR7, c[0x0][0x284] ;  /* 0x0000a10000077ab9 */ /* 0x000fe20000000800 */
[----:B--2---:R-:W-:Y:S01]  /*2660*/  LOP3.LUT R3, R0, 0x7, RZ, 0xc0, !PT ;  /* 0x0000000700037812 */ /* 0x004fe200078ec0ff */
[----:B------:R-:W-:Y:S01]  /*2670*/  UISETP.GT.U32.AND UP0, UPT, UR39, 0x4, UPT ;  /* 0x000000042700788c */ /* 0x000fe2000bf04070 */
[----:B------:R-:W-:Y:S01]  /*2680*/  LOP3.LUT R0, R5, 0x1, RZ, 0xc0, !PT ;  /* 0x0000000105007812 */ /* 0x000fe200078ec0ff */
[----:B------:R-:W-:Y:S01]  /*2690*/  UISETP.GE.U32.AND UP1, UPT, UR40, 0x5, UPT ;  /* 0x000000052800788c */ /* 0x000fe2000bf26070 */
[----:B------:R-:W-:Y:S01]  /*26a0*/  LOP3.LUT R4, R18, 0x60, RZ, 0xc0, !PT ;  /* 0x0000006012047812 */ /* 0x000fe200078ec0ff */
[----:B------:R-:W-:Y:S01]  /*26b0*/  UISETP.LT.U32.AND UP0, UPT, UR40, 0x5, UP0 ;  /* 0x000000052800788c */ /* 0x000fe20008701070 */
[----:B------:R-:W-:Y:S01]  /*26c0*/  SHF.R.S32.HI R15, RZ, 0x1f, R23 ;  /* 0x0000001fff0f7819 */ /* 0x000fe20000011417 */
[----:B------:R-:W-:Y:S01]  /*26d0*/  IMAD.SHL.U32 R10, R0, 0x40, RZ ;  /* 0x00000040000a7824 */ /* 0x000fe200078e00ff */
[----:B------:R-:W-:Y:S01]  /*26e0*/  SHF.R.U32.HI R8, RZ, 0x1, R4 ;  /* 0x00000001ff087819 */ /* 0x000fe20000011604 */
[----:B------:R-:W-:Y:S01]  /*26f0*/  ULDC.64 UR8, c[0x0][0x5d0] ;  /* 0x0001740000087ab9 */ /* 0x000fe20000000a00 */
[----:B------:R-:W-:Y:S01]  /*2700*/  LOP3.LUT R4, R18, 0x3, RZ, 0xc0, !PT ;  /* 0x0000000312047812 */ /* 0x000fe200078ec0ff */
[----:B------:R-:W-:Y:S01]  /*2710*/  UIMAD.WIDE.U32 UR4, UR39, -0x33333333, URZ ;  /* 0xcccccccd270478a5 */ /* 0x000fe2000f8e003f */
[--C-:B------:R-:W-:Y:S01]  /*2720*/  IADD3 R5, RZ, -R8, -R3.reuse ;  /* 0x80000008ff057210 */ /* 0x100fe20007ffe803 */
[----:B------:R-:W-:Y:S01]  /*2730*/  USEL UR6, URZ, 0x1, !UP0 ;  /* 0x000000013f067887 */ /* 0x000fe2000c000000 */
[----:B------:R-:W-:Y:S01]  /*2740*/  LOP3.LUT R165, R10, 0x40, R3, 0xe2, !PT ;  /* 0x000000400aa57812 */ /* 0x000fe200078ee203 */
[----:B------:R-:W-:Y:S01]  /*2750*/  IMAD.SHL.U32 R3, R153, 0x80, RZ ;  /* 0x0000008099037824 */ /* 0x000fe200078e00ff */
[----:B------:R-:W-:Y:S01]  /*2760*/  USHF.R.U32.HI UR4, URZ, 0x2, UR5 ;  /* 0x000000023f047899 */ /* 0x000fe20008011605 */
[----:B------:R-:W-:Y:S01]  /*2770*/  IMAD R157, R0, -0x40, R5 ;  /* 0xffffffc0009d7824 */ /* 0x000fe200078e0205 */
[----:B------:R-:W-:Y:S01]  /*2780*/  ULOP3.LUT UR38, UR38, UR6, URZ, 0x3c, !UPT ;  /* 0x0000000626267292 */ /* 0x000fe2000f8e3c3f */
[----:B---3--:R-:W-:Y:S01]  /*2790*/  IMAD R10, R4, -0x2, R6 ;  /* 0xfffffffe040a7824 */ /* 0x008fe200078e0206 */
[----:B------:R-:W-:Y:S01]  /*27a0*/  ISETP.GE.AND P0, PT, R3, R6, PT ;  /* 0x000000060300720c */ /* 0x000fe20003f06270 */
[----:B------:R-:W-:Y:S01]  /*27b0*/  IMAD.SHL.U32 R0, R152, 0x100, RZ ;  /* 0x0000010098007824 */ /* 0x000fe200078e00ff */
[----:B------:R-:W-:Y:S01]  /*27c0*/  UIMAD UR39, UR4, -0x5, UR39 ;  /* 0xfffffffb042778a4 */ /* 0x000fe2000f8e0227 */
[----:B------:R-:W-:Y:S01]  /*27d0*/  IMAD.SHL.U32 R6, R18, 0x2, RZ ;  /* 0x0000000212067824 */ /* 0x000fe200078e00ff */
[----:B------:R-:W-:Y:S01]  /*27e0*/  @UP1 ULOP3.LUT UR38, UR38, 0x1, UR4, 0x78, !UPT ;  /* 0x0000000126261892 */ /* 0x000fe2000f8e7804 */
[----:B------:R-:W-:Y:S01]  /*27f0*/  IMAD R4, R15, UR8, RZ ;  /* 0x000000080f047c24 */ /* 0x000fe2000f8e02ff */
[----:B------:R-:W-:Y:S01]  /*2800*/  ISETP.GE.OR P0, PT, R0, UR7, P0 ;  /* 0x0000000700007c0c */ /* 0x000fe20008706670 */
[----:B------:R-:W-:Y:S01]  /*2810*/  IMAD.WIDE R152, R152, 0x100, RZ ;  /* 0x0000010098987825 */ /* 0x000fe200078e02ff */
[----:B------:R-:W-:-:S02]  /*2820*/  LOP3.LUT R6, R3, 0x6, R6, 0xf8, !PT ;  /* 0x0000000603067812 */ /* 0x000fc400078ef806 */
[----:B------:R-:W-:Y:S01]  /*2830*/  IADD3 R157, -R0, UR7, R157 ;  /* 0x00000007009d7c10 */ /* 0x000fe2000fffe19d */
[C---:B------:R-:W-:Y:S01]  /*2840*/  IMAD R9, R23.reuse, UR9, R4 ;  /* 0x0000000917097c24 */ /* 0x040fe2000f8e0204 */
[----:B------:R-:W-:Y:S01]  /*2850*/  SHF.R.S32.HI R7, RZ, 0x1f, R6 ;  /* 0x0000001fff077819 */ /* 0x000fe20000011406 */
[----:B------:R-:W-:Y:S01]  /*2860*/  IMAD.IADD R0, R10, 0x1, -R3 ;  /* 0x000000010a007824 */ /* 0x000fe200078e0a03 */
[----:B------:R-:W-:Y:S01]  /*2870*/  LOP3.LUT R165, R152, R165, R8, 0xfe, !PT ;  /* 0x000000a598a57212 */ /* 0x000fe200078efe08 */
[----:B------:R-:W-:Y:S02]  /*2880*/  IMAD.MOV.U32 R3, RZ, RZ, -0x1 ;  /* 0xffffffffff037424 */ /* 0x000fe400078e00ff */
[----:B------:R-:W-:-:S04]  /*2890*/  IMAD.WIDE.U32 R4, R23, UR8, R6 ;  /* 0x0000000817047c25 */ /* 0x000fc8000f8e0006 */
[----:B------:R-:W-:Y:S01]  /*28a0*/  IMAD.IADD R9, R5, 0x1, R9 ;  /* 0x0000000105097824 */ /* 0x000fe200078e0209 */
[----:B------:R-:W-:Y:S01]  /*28b0*/  MOV R8, R4 ;  /* 0x0000000400087202 */ /* 0x000fe20000000f00 */
[----:B------:R-:W-:Y:S06]  /*28c0*/  @P0 BRA `(.L_x_34) ;  /* 0x0000008400700947 */ /* 0x000fec0003800000 */
[----:B------:R-:W0:Y:S01]  /*28d0*/  LDC.64 R4, c[0x0][0x5c8] ;  /* 0x00017200ff047b82 */ /* 0x000e220000000a00 */
[----:B-----5:R-:W-:Y:S01]  /*28e0*/  FSETP.NEU.AND P1, PT, R155, RZ, PT ;  /* 0x000000ff9b00720b */ /* 0x020fe20003f2d000 */
[----:B------:R-:W-:Y:S01]  /*28f0*/  BSSY B0, `(.L_x_34) ;  /* 0x0000859000007945 */ /* 0x000fe20003800000 */
[----:B------:R-:W-:-:S04]  /*2900*/  ISETP.GT.AND P2, PT, R157, RZ, PT ;  /* 0x000000ff9d00720c */ /* 0x000fc80003f44270 */
[----:B------:R-:W-:Y:S01]  /*2910*/  ISETP.GT.AND P0, PT, R0, RZ, P2 ;  /* 0x000000ff0000720c */ /* 0x000fe20001704270 */
[-C--:B0-----:R-:W-:Y:S02]  /*2920*/  IMAD R10, R153, R4.reuse, RZ ;  /* 0x00000004990a7224 */ /* 0x081fe400078e02ff */
[----:B------:R-:W-:-:S04]  /*2930*/  IMAD.WIDE.U32 R166, R165, R4, R8 ;  /* 0x00000004a5a67225 */ /* 0x000fc800078e0008 */
[----:B------:R-:W-:-:S04]  /*2940*/  IMAD R9, R165, R5, R10 ;  /* 0x00000005a5097224 */ /* 0x000fc800078e020a */
[----:B------:R-:W-:Y:S01]  /*2950*/  IMAD.IADD R171, R167, 0x1, R9 ;  /* 0x00000001a7ab7824 */ /* 0x000fe200078e0209 */
[----:B------:R-:W-:Y:S06]  /*2960*/  @!P1 BRA `(.L_x_35) ;  /* 0x0000006000209947 */ /* 0x000fec0003800000 */
[----:B------:R-:W0:Y:S01]  /*2970*/  LDC.64 R10, c[0x0][0x5b8] ;  /* 0x00016e00ff0a7b82 */ /* 0x000e220000000a00 */
[----:B------:R-:W-:-:S07]  /*2980*/  ULDC.64 UR4, c[0x0][0x5c0] ;  /* 0x0001700000047ab9 */ /* 0x000fce0000000a00 */
[----:B------:R-:W1:Y:S08]  /*2990*/  LDC.64 R12, c[0x0][0x5b0] ;  /* 0x00016c00ff0c7b82 */ /* 0x000e700000000a00 */
[----:B------:R-:W2:Y:S01]  /*29a0*/  LDC.64 R8, c[0x0][0x5a8] ;  /* 0x00016a00ff087b82 */ /* 0x000ea20000000a00 */
[----:B0-----:R-:W-:-:S04]  /*29b0*/  IMAD R14, R15, R10, RZ ;  /* 0x0000000a0f0e7224 */ /* 0x001fc800078e02ff */
[C---:B------:R-:W-:Y:S02]  /*29c0*/  IMAD R11, R23.reuse, R11, R14 ;  /* 0x0000000b170b7224 */ /* 0x040fe400078e020e */
[----:B------:R-:W-:-:S04]  /*29d0*/  IMAD.WIDE.U32 R14, R23, R10, R6 ;  /* 0x0000000a170e7225 */ /* 0x000fc800078e0006 */
[----:B-1----:R-:W-:Y:S02]  /*29e0*/  IMAD R20, R153, R12, RZ ;  /* 0x0000000c99147224 */ /* 0x002fe400078e02ff */
[----:B------:R-:W-:Y:S02]  /*29f0*/  IMAD.IADD R21, R15, 0x1, R11 ;  /* 0x000000010f157824 */ /* 0x000fe400078e020b */
[----:B------:R-:W-:Y:S02]  /*2a00*/  IMAD R169, R165, R13, R20 ;  /* 0x0000000da5a97224 */ /* 0x000fe400078e0214 */
[----:B------:R-:W-:-:S04]  /*2a10*/  IMAD.MOV.U32 R20, RZ, RZ, R14 ;  /* 0x000000ffff147224 */ /* 0x000fc800078e000e */
[----:B------:R-:W-:-:S04]  /*2a20*/  IMAD.WIDE.U32 R158, R165, R12, R20 ;  /* 0x0000000ca59e7225 */ /* 0x000fc800078e0014 */
[----:B------:R-:W-:Y:S01]  /*2a30*/  IMAD.IADD R159, R159, 0x1, R169 ;  /* 0x000000019f9f7824 */ /* 0x000fe200078e02a9 */
[----:B--2---:R-:W-:-:S04]  /*2a40*/  LEA R160, P1, R158, R8, 0x1 ;  /* 0x000000089ea07211 */ /* 0x004fc800078208ff */
[----:B------:R-:W-:-:S05]  /*2a50*/  LEA.HI.X R161, R158, R9, R159, 0x1, P1 ;  /* 0x000000099ea17211 */ /* 0x000fca00008f0c9f */
[----:B------:R-:W2:Y:S01]  /*2a60*/  @P0 LDG.E.LTC128B.U16 R167, desc[UR36][R160.64] ;  /* 0x00000024a0a70981 */ /* 0x000ea2000c1e1520 */
[----:B------:R-:W-:Y:S01]  /*2a70*/  IMAD.WIDE.U32 R162, R165, R12, R6 ;  /* 0x0000000ca5a27225 */ /* 0x000fe200078e0006 */
[----:B------:R-:W-:Y:S01]  /*2a80*/  ISETP.GT.AND P3, PT, R0, 0x1, P2 ;  /* 0x000000010000780c */ /* 0x000fe20001764270 */
[----:B------:R-:W-:Y:S02]  /*2a90*/  BSSY B1, `(.L_x_36) ;  /* 0x0000013000017945 */ /* 0x000fe40003800000 */
[----:B------:R-:W-:Y:S02]  /*2aa0*/  IMAD.IADD R163, R169, 0x1, R163 ;  /* 0x00000001a9a37824 */ /* 0x000fe400078e02a3 */
[----:B------:R-:W-:-:S04]  /*2ab0*/  IMAD.WIDE.U32 R162, R23, R10, R162 ;  /* 0x0000000a17a27225 */ /* 0x000fc800078e00a2 */
[----:B--2---:R-:W-:-:S04]  /*2ac0*/  IMAD.U32 R158, R167, 0x10000, RZ ;  /* 0x00010000a79e7824 */ /* 0x004fc800078e00ff */
[----:B------:R-:W-:Y:S01]  /*2ad0*/  FMUL R159, R158, R155 ;  /* 0x0000009b9e9f7220 */ /* 0x000fe20000400000 */
[----:B------:R-:W-:-:S03]  /*2ae0*/  LEA R158, P1, R166, UR4, 0x1 ;  /* 0x00000004a69e7c11 */ /* 0x000fc6000f8208ff */
[----:B------:R-:W-:Y:S01]  /*2af0*/  FFMA R159, R88, R154, R159 ;  /* 0x0000009a589f7223 */ /* 0x000fe2000000009f */
[----:B------:R-:W-:-:S04]  /*2b00*/  IMAD.IADD R88, R11, 0x1, R163 ;  /* 0x000000010b587824 */ /* 0x000fc800078e02a3 */
[----:B------:R-:W-:Y:S02]  /*2b10*/  F2FP.BF16.F32.PACK_AB R161, RZ, R159 ;  /* 0x0000009fffa1723e */ /* 0x000fe400000010ff */
[----:B------:R-:W-:Y:S02]  /*2b20*/  LEA.HI.X R159, R166, UR5, R171, 0x1, P1 ;  /* 0x00000005a69f7c11 */ /* 0x000fe400088f0cab */
[----:B------:R-:W-:Y:S02]  /*2b30*/  PRMT R163, R161, 0x7610, R163 ;  /* 0x00007610a1a37816 */ /* 0x000fe400000000a3 */
[----:B------:R-:W-:-:S03]  /*2b40*/  LEA R160, P1, R162, R8, 0x1 ;  /* 0x00000008a2a07211 */ /* 0x000fc600078208ff */
[----:B------:R0:W-:Y:S01]  /*2b50*/  @P0 STG.E.U16 desc[UR36][R158.64], R163 ;  /* 0x000000a39e000986 */ /* 0x0001e2000c101524 */
[--C-:B------:R-:W-:Y:S01]  /*2b60*/  LEA.HI.X R161, R162, R9, R88.reuse, 0x1, P1 ;  /* 0x00000009a2a17211 */ /* 0x100fe200008f0c58 */
[C---:B------:R-:W-:Y:S01]  /*2b70*/  IMAD.SHL.U32 R162, R12.reuse, 0x8, RZ ;  /* 0x000000080ca27824 */ /* 0x040fe200078e00ff */
[----:B------:R-:W-:Y:S02]  /*2b80*/  PRMT R88, R167, 0x7610, R88 ;  /* 0x00007610a7587816 */ /* 0x000fe40000000058 */
[----:B0-----:R-:W-:Y:S01]  /*2b90*/  SHF.L.U64.HI R163, R12, 0x3, R13 ;  /* 0x000000030ca37819 */ /* 0x001fe2000001020d */
[----:B------:R-:W-:Y:S06]  /*2ba0*/  @!P3 BRA `(.L_x_37) ;  /* 0x000000000004b947 */ /* 0x000fec0003800000 */
[----:B------:R0:W5:Y:S02]  /*2bb0*/  LDG.E.LTC128B.U16 R88, desc[UR36][R160.64+0x2] ;  /* 0x00000224a0587981 */ /* 0x000164000c1e1520 */
.L_x_37:
[----:B------:R-:W-:Y:S05]  /*2bc0*/  BSYNC B1 ;  /* 0x0000000000017941 */ /* 0x000fea0003800000 */
.L_x_36:
[----:B-----5:R-:W-:Y:S01]  /*2bd0*/  IMAD.U32 R168, R88, 0x10000, RZ ;  /* 0x0001000058a87824 */ /* 0x020fe200078e00ff */
[----:B------:R-:W-:Y:S01]  /*2be0*/  ISETP.GT.AND P0, PT, R157, 0x8, PT ;  /* 0x000000089d00780c */ /* 0x000fe20003f04270 */
[----:B------:R-:W-:-:S04]  /*2bf0*/  IMAD.WIDE.U32 R166, R165, R12, R162 ;  /* 0x0000000ca5a67225 */ /* 0x000fc800078e00a2 */
[----:B------:R-:W-:Y:S01]  /*2c00*/  FMUL R168, R168, R155 ;  /* 0x0000009ba8a87220 */ /* 0x000fe20000400000 */
[----:B------:R-:W-:Y:S01]  /*2c10*/  ISETP.GT.AND P1, PT, R0, RZ, P0 ;  /* 0x000000ff0000720c */ /* 0x000fe20000724270 */
[----:B------:R-:W-:Y:S02]  /*2c20*/  IMAD.IADD R169, R169, 0x1, R167 ;  /* 0x00000001a9a97824 */ /* 0x000fe400078e02a7 */
[----:B------:R-:W-:Y:S01]  /*2c30*/  FFMA R168, R89, R154, R168 ;  /* 0x0000009a59a87223 */ /* 0x000fe200000000a8 */
[----:B------:R-:W-:-:S04]  /*2c40*/  IADD3 R89, P4, R14, R166, RZ ;  /* 0x000000a60e597210 */ /* 0x000fc80007f9e0ff */
[----:B------:R-:W-:Y:S02]  /*2c50*/  F2FP.BF16.F32.PACK_AB R168, RZ, R168 ;  /* 0x000000a8ffa8723e */ /* 0x000fe400000010ff */
[----:B------:R-:W-:Y:S02]  /*2c60*/  IADD3.X R172, R169, R21, RZ, P4, !PT ;  /* 0x00000015a9ac7210 */ /* 0x000fe400027fe4ff */
[C---:B------:R-:W-:Y:S02]  /*2c70*/  LEA R170, P4, R89.reuse, R8, 0x1 ;  /* 0x0000000859aa7211 */ /* 0x040fe400078808ff */
[----:B------:R-:W-:Y:S02]  /*2c80*/  PRMT R167, R168, 0x7610, R167 ;  /* 0x00007610a8a77816 */ /* 0x000fe400000000a7 */
[----:B------:R-:W-:Y:S02]  /*2c90*/  PRMT R168, R88, 0x7610, R168 ;  /* 0x0000761058a87816 */ /* 0x000fe400000000a8 */
[----:B------:R-:W-:Y:S01]  /*2ca0*/  LEA.HI.X R171, R89, R9, R172, 0x1, P4 ;  /* 0x0000000959ab7211 */ /* 0x000fe200020f0cac */
[----:B------:R1:W-:Y:S04]  /*2cb0*/  @P3 STG.E.U16 desc[UR36][R158.64+0x2], R167 ;  /* 0x000002a79e003986 */ /* 0x0003e8000c101524 */
[----:B------:R2:W3:Y:S01]  /*2cc0*/  @P1 LDG.E.LTC128B.U16 R168, desc[UR36][R170.64] ;  /* 0x00000024aaa81981 */ /* 0x0004e2000c1e1520 */
[----:B------:R-:W-:Y:S01]  /*2cd0*/  IADD3 R166, P3, R6, R166, RZ ;  /* 0x000000a606a67210 */ /* 0x000fe20007f7e0ff */
[----:B------:R-:W-:Y:S04]  /*2ce0*/  BSSY B1, `(.L_x_38) ;  /* 0x0000012000017945 */ /* 0x000fe80003800000 */
[----:B-1----:R-:W-:-:S02]  /*2cf0*/  IMAD.X R167, R7, 0x1, R169, P3 ;  /* 0x0000000107a77824 */ /* 0x002fc400018e06a9 */
[----:B------:R-:W-:Y:S02]  /*2d00*/  IMAD.SHL.U32 R169, R4, 0x10, RZ ;  /* 0x0000001004a97824 */ /* 0x000fe400078e00ff */
[----:B------:R-:W-:-:S03]  /*2d10*/  IMAD.WIDE.U32 R166, R23, R10, R166 ;  /* 0x0000000a17a67225 */ /* 0x000fc600078e00a6 */
[----:B--2---:R-:W-:Y:S01]  /*2d20*/  IADD3 R170, P3, R169, R158, RZ ;  /* 0x0000009ea9aa7210 */ /* 0x004fe20007f7e0ff */
[----:B------:R-:W-:Y:S01]  /*2d30*/  IMAD.IADD R172, R11, 0x1, R167 ;  /* 0x000000010bac7824 */ /* 0x000fe200078e02a7 */
[----:B------:R-:W-:-:S05]  /*2d40*/  SHF.L.U64.HI R167, R4, 0x4, R5 ;  /* 0x0000000404a77819 */ /* 0x000fca0000010205 */
[----:B------:R-:W-:Y:S02]  /*2d50*/  IMAD.X R171, R167, 0x1, R159, P3 ;  /* 0x00000001a7ab7824 */ /* 0x000fe400018e069f */
[----:B---3--:R-:W-:-:S04]  /*2d60*/  IMAD.U32 R88, R168, 0x10000, RZ ;  /* 0x00010000a8587824 */ /* 0x008fc800078e00ff */
[----:B------:R-:W-:Y:S01]  /*2d70*/  FMUL R89, R88, R155 ;  /* 0x0000009b58597220 */ /* 0x000fe20000400000 */
[----:B------:R-:W-:-:S03]  /*2d80*/  LEA R88, P4, R166, R8, 0x1 ;  /* 0x00000008a6587211 */ /* 0x000fc600078808ff */
[----:B------:R-:W-:Y:S01]  /*2d90*/  FFMA R90, R90, R154, R89 ;  /* 0x0000009a5a5a7223 */ /* 0x000fe20000000059 */
[----:B------:R-:W-:Y:S02]  /*2da0*/  LEA.HI.X R89, R166, R9, R172, 0x1, P4 ;  /* 0x00000009a6597211 */ /* 0x000fe400020f0cac */
[----:B------:R-:W-:Y:S02]  /*2db0*/  ISETP.GT.AND P4, PT, R0, 0x1, P0 ;  /* 0x000000010000780c */ /* 0x000fe40000784270 */
[----:B------:R-:W-:-:S05]  /*2dc0*/  F2FP.BF16.F32.PACK_AB R90, RZ, R90 ;  /* 0x0000005aff5a723e */ /* 0x000fca00000010ff */
[----:B------:R1:W-:Y:S06]  /*2dd0*/  @P1 STG.E.U16 desc[UR36][R170.64], R90 ;  /* 0x0000005aaa001986 */ /* 0x0003ec000c101524 */
[----:B------:R-:W-:Y:S05]  /*2de0*/  @!P4 BRA `(.L_x_39) ;  /* 0x000000000004c947 */ /* 0x000fea0003800000 */
[----:B------:R2:W5:Y:S02]  /*2df0*/  LDG.E.LTC128B.U16 R168, desc[UR36][R88.64+0x2] ;  /* 0x0000022458a87981 */ /* 0x000564000c1e1520 */
.L_x_39:
[----:B------:R-:W-:Y:S05]  /*2e00*/  BSYNC B1 ;  /* 0x0000000000017941 */ /* 0x000fea0003800000 */
.L_x_38:
[----:B-1---5:R-:W-:Y:S01]  /*2e10*/  IMAD.U32 R90, R168, 0x10000, RZ ;  /* 0x00010000a85a7824 */ /* 0x022fe200078e00ff */
[----:B------:R-:W-:Y:S01]  /*2e20*/  ISETP.GT.AND P1, PT, R0, 0x8, P2 ;  /* 0x000000080000780c */ /* 0x000fe20001724270 */
[----:B------:R-:W-:Y:S02]  /*2e30*/  BSSY B1, `(.L_x_40) ;  /* 0x000000a000017945 */ /* 0x000fe40003800000 */
[----:B------:R-:W-:-:S04]  /*2e40*/  FMUL R90, R90, R155 ;  /* 0x0000009b5a5a7220 */ /* 0x000fc80000400000 */
[----:B------:R-:W-:Y:S01]  /*2e50*/  FFMA R90, R91, R154, R90 ;  /* 0x0000009a5b5a7223 */ /* 0x000fe2000000005a */
[----:B------:R-:W-:-:S04]  /*2e60*/  @P4 IMAD.MOV.U32 R91, RZ, RZ, R171 ;  /* 0x000000ffff5b4224 */ /* 0x000fc800078e00ab */
[----:B------:R-:W-:-:S04]  /*2e70*/  F2FP.BF16.F32.PACK_AB R90, RZ, R90 ;  /* 0x0000005aff5a723e */ /* 0x000fc800000010ff */
[----:B------:R-:W-:Y:S01]  /*2e80*/  PRMT R166, R90, 0x7610, R166 ;  /* 0x000076105aa67816 */ /* 0x000fe200000000a6 */
[----:B------:R-:W-:-:S05]  /*2e90*/  @P4 IMAD.MOV.U32 R90, RZ, RZ, R170 ;  /* 0x000000ffff5a4224 */ /* 0x000fca00078e00aa */
[----:B------:R1:W-:Y:S01]  /*2ea0*/  @P4 STG.E.U16 desc[UR36][R90.64+0x2], R166 ;  /* 0x000002a65a004986 */ /* 0x0003e2000c101524 */
[----:B------:R-:W-:Y:S05]  /*2eb0*/  @!P1 BRA `(.L_x_41) ;  /* 0x0000000000049947 */ /* 0x000fea0003800000 */
[----:B------:R3:W5:Y:S02]  /*2ec0*/  LDG.E.LTC128B.U16 R168, desc[UR36][R160.64+0x10] ;  /* 0x00001024a0a87981 */ /* 0x000764000c1e1520 */
.L_x_41:
[----:B------:R-:W-:Y:S05]  /*2ed0*/  BSYNC B1 ;  /* 0x0000000000017941 */ /* 0x000fea0003800000 */
.L_x_40:
[----:B-1---5:R-:W-:Y:S01]  /*2ee0*/  IMAD.U32 R90, R168, 0x10000, RZ ;  /* 0x00010000a85a7824 */ /* 0x022fe200078e00ff */
[----:B------:R-:W-:Y:S01]  /*2ef0*/  ISETP.GT.AND P3, PT, R0, 0x9, P2 ;  /* 0x000000090000780c */ /* 0x000fe20001764270 */
[----:B------:R-:W-:Y:S02]  /*2f00*/  BSSY B1, `(.L_x_42) ;  /* 0x000000a000017945 */ /* 0x000fe40003800000 */
[----:B------:R-:W-:Y:S01]  /*2f10*/  FMUL R91, R90, R155 ;  /* 0x0000009b5a5b7220 */ /* 0x000fe20000400000 */
[----:B------:R-:W-:-:S03]  /*2f20*/  @P1 IMAD.MOV.U32 R90, RZ, RZ, R158 ;  /* 0x000000ffff5a1224 */ /* 0x000fc600078e009e */
[----:B------:R-:W-:-:S05]  /*2f30*/  FFMA R91, R92, R154, R91 ;  /* 0x0000009a5c5b7223 */ /* 0x000fca000000005b */
[----:B------:R-:W-:-:S04]  /*2f40*/  F2FP.BF16.F32.PACK_AB R91, RZ, R91 ;  /* 0x0000005bff5b723e */ /* 0x000fc800000010ff */
[----:B------:R-:W-:Y:S02]  /*2f50*/  PRMT R92, R91, 0x7610, R92 ;  /* 0x000076105b5c7816 */ /* 0x000fe4000000005c */
[----:B------:R-:W-:-:S05]  /*2f60*/  @P1 MOV R91, R159 ;  /* 0x0000009f005b1202 */ /* 0x000fca0000000f00 */
[----:B------:R1:W-:Y:S01]  /*2f70*/  @P1 STG.E.U16 desc[UR36][R90.64+0x10], R92 ;  /* 0x0000105c5a001986 */ /* 0x0003e2000c101524 */
[----:B------:R-:W-:Y:S05]  /*2f80*/  @!P3 BRA `(.L_x_43) ;  /* 0x000000000004b947 */ /* 0x000fea0003800000 */
[----:B------:R4:W5:Y:S02]  /*2f90*/  LDG.E.LTC128B.U16 R168, desc[UR36][R160.64+0x12] ;  /* 0x00001224a0a87981 */ /* 0x000964000c1e1520 */
.L_x_43:
[----:B------:R-:W-:Y:S05]  /*2fa0*/  BSYNC B1 ;  /* 0x0000000000017941 */ /* 0x000fea0003800000 */
.L_x_42:
[----:B-1---5:R-:W-:Y:S01]  /*2fb0*/  IMAD.U32 R90, R168, 0x10000, RZ ;  /* 0x00010000a85a7824 */ /* 0x022fe200078e00ff */
[----:B------:R-:W-:Y:S01]  /*2fc0*/  ISETP.GT.AND P1, PT, R0, 0x8, P0 ;  /* 0x000000080000780c */ /* 0x000fe20000724270 */
[----:B------:R-:W-:Y:S01]  /*2fd0*/  @P3 IMAD.MOV.U32 R91, RZ, RZ, R159 ;  /* 0x000000ffff5b3224 */ /* 0x000fe200078e009f */
[----:B------:R-:W-:Y:S01]  /*2fe0*/  BSSY B1, `(.L_x_44) ;  /* 0x0000009000017945 */ /* 0x000fe20003800000 */
[----:B------:R-:W-:-:S04]  /*2ff0*/  FMUL R90, R90, R155 ;  /* 0x0000009b5a5a7220 */ /* 0x000fc80000400000 */
[----:B------:R-:W-:-:S05]  /*3000*/  FFMA R90, R93, R154, R90 ;  /* 0x0000009a5d5a7223 */ /* 0x000fca000000005a */
[----:B------:R-:W-:-:S04]  /*3010*/  F2FP.BF16.F32.PACK_AB R90, RZ, R90 ;  /* 0x0000005aff5a723e */ /* 0x000fc800000010ff */
[----:B------:R-:W-:Y:S01]  /*3020*/  PRMT R92, R90, 0x7610, R92 ;  /* 0x000076105a5c7816 */ /* 0x000fe2000000005c */
[----:B------:R-:W-:-:S05]  /*3030*/  @P3 IMAD.MOV.U32 R90, RZ, RZ, R158 ;  /* 0x000000ffff5a3224 */ /* 0x000fca00078e009e */
[----:B------:R1:W-:Y:S01]  /*3040*/  @P3 STG.E.U16 desc[UR36][R90.64+0x12], R92 ;  /* 0x0000125c5a003986 */ /* 0x0003e2000c101524 */
[----:B------:R-:W-:Y:S05]  /*3050*/  @!P1 BRA `(.L_x_45) ;  /* 0x0000000000049947 */ /* 0x000fea0003800000 */
[----:B------:R0:W5:Y:S02]  /*3060*/  LDG.E.LTC128B.U16 R168, desc[UR36][R88.64+0x10] ;  /* 0x0000102458a87981 */ /* 0x000164000c1e1520 */
.L_x_45:
[----:B------:R-:W-:Y:S05]  /*3070*/  BSYNC B1 ;  /* 0x0000000000017941 */ /* 0x000fea0003800000 */
.L_x_44:
[----:B-1---5:R-:W-:Y:S01]  /*3080*/  IMAD.U32 R90, R168, 0x10000, RZ ;  /* 0x00010000a85a7824 */ /* 0x022fe200078e00ff */
[----:B------:R-:W-:Y:S01]  /*3090*/  ISETP.GT.AND P3, PT, R0, 0x9, P0 ;  /* 0x000000090000780c */ /* 0x000fe20000764270 */
[----:B------:R-:W-:Y:S02]  /*30a0*/  BSSY B1, `(.L_x_46) ;  /* 0x000000a000017945 */ /* 0x000fe40003800000 */
[----:B------:R-:W-:Y:S01]  /*30b0*/  FMUL R91, R90, R155 ;  /* 0x0000009b5a5b7220 */ /* 0x000fe20000400000 */
[----:B------:R-:W-:-:S03]  /*30c0*/  @P1 IMAD.MOV.U32 R90, RZ, RZ, R170 ;  /* 0x000000ffff5a1224 */ /* 0x000fc600078e00aa */
[----:B------:R-:W-:-:S05]  /*30d0*/  FFMA R91, R94, R154, R91 ;  /* 0x0000009a5e5b7223 */ /* 0x000fca000000005b */
[----:B------:R-:W-:-:S04]  /*30e0*/  F2FP.BF16.F32.PACK_AB R91, RZ, R91 ;  /* 0x0000005bff5b723e */ /* 0x000fc800000010ff */
[----:B------:R-:W-:Y:S01]  /*30f0*/  PRMT R92, R91, 0x7610, R92 ;  /* 0x000076105b5c7816 */ /* 0x000fe2000000005c */
[----:B------:R-:W-:-:S05]  /*3100*/  @P1 IMAD.MOV.U32 R91, RZ, RZ, R171 ;  /* 0x000000ffff5b1224 */ /* 0x000fca00078e00ab */
[----:B------:R1:W-:Y:S01]  /*3110*/  @P1 STG.E.U16 desc[UR36][R90.64+0x10], R92 ;  /* 0x0000105c5a001986 */ /* 0x0003e2000c101524 */
[----:B------:R-:W-:Y:S05]  /*3120*/  @!P3 BRA `(.L_x_47) ;  /* 0x000000000004b947 */ /* 0x000fea0003800000 */
[----:B------:R0:W5:Y:S02]  /*3130*/  LDG.E.LTC128B.U16 R168, desc[UR36][R88.64+0x12] ;  /* 0x0000122458a87981 */ /* 0x000164000c1e1520 */
.L_x_47:
[----:B------:R-:W-:Y:S05]  /*3140*/  BSYNC B1 ;  /* 0x0000000000017941 */ /* 0x000fea0003800000 */
.L_x_46:
        /* <DEDUP_REMOVED lines=12> */
.L_x_49:
[----:B------:R-:W-:Y:S05]  /*3210*/  BSYNC B1 ;  /* 0x0000000000017941 */ /* 0x000fea0003800000 */
.L_x_48:
[----:B-1---5:R-:W-:Y:S01]  /*3220*/  IMAD.U32 R90, R168, 0x10000, RZ ;  /* 0x00010000a85a7824 */ /* 0x022fe200078e00ff */
[----:B------:R-:W-:Y:S01]  /*3230*/  ISETP.GT.AND P3, PT, R0, 0x11, P2 ;  /* 0x000000110000780c */ /* 0x000fe20001764270 */
[----:B------:R-:W-:Y:S02]  /*3240*/  BSSY B1, `(.L_x_50) ;  /* 0x000000a000017945 */ /* 0x000fe40003800000 */
[----:B------:R-:W-:Y:S01]  /*3250*/  FMUL R91, R90, R155 ;  /* 0x0000009b5a5b7220 */ /* 0x000fe20000400000 */
[----:B------:R-:W-:-:S03]  /*3260*/  @P1 MOV R90, R158 ;  /* 0x0000009e005a1202 */ /* 0x000fc60000000f00 */
[----:B------:R-:W-:-:S05]  /*3270*/  FFMA R91, R96, R154, R91 ;  /* 0x0000009a605b7223 */ /* 0x000fca000000005b */
[----:B------:R-:W-:-:S04]  /*3280*/  F2FP.BF16.F32.PACK_AB R91, RZ, R91 ;  /* 0x0000005bff5b723e */ /* 0x000fc800000010ff */
[----:B------:R-:W-:Y:S01]  /*3290*/  PRMT R92, R91, 0x7610, R92 ;  /* 0x000076105b5c7816 */ /* 0x000fe2000000005c */
[----:B------:R-:W-:-:S05]  /*32a0*/  @P1 IMAD.MOV.U32 R91, RZ, RZ, R159 ;  /* 0x000000ffff5b1224 */ /* 0x000fca00078e009f */
[----:B------:R1:W-:Y:S01]  /*32b0*/  @P1 STG.E.U16 desc[UR36][R90.64+0x20], R92 ;  /* 0x0000205c5a001986 */ /* 0x0003e2000c101524 */
[----:B------:R-:W-:Y:S05]  /*32c0*/  @!P3 BRA `(.L_x_51) ;  /* 0x000000000004b947 */ /* 0x000fea0003800000 */
[----:B------:R0:W5:Y:S02]  /*32d0*/  LDG.E.LTC128B.U16 R168, desc[UR36][R160.64+0x22] ;  /* 0x00002224a0a87981 */ /* 0x000164000c1e1520 */
.L_x_51:
[----:B------:R-:W-:Y:S05]  /*32e0*/  BSYNC B1 ;  /* 0x0000000000017941 */ /* 0x000fea0003800000 */
.L_x_50:
        /* <DEDUP_REMOVED lines=12> */
.L_x_53:
[----:B------:R-:W-:Y:S05]  /*33b0*/  BSYNC B1 ;  /* 0x0000000000017941 */ /* 0x000fea0003800000 */
.L_x_52:
        /* <DEDUP_REMOVED lines=12> */
.L_x_55:
[----:B------:R-:W-:Y:S05]  /*3480*/  BSYNC B1 ;  /* 0x0000000000017941 */ /* 0x000fea0003800000 */
.L_x_54:
        /* <DEDUP_REMOVED lines=12> */
.L_x_57:
[----:B------:R-:W-:Y:S05]  /*3550*/  BSYNC B1 ;  /* 0x0000000000017941 */ /* 0x000fea0003800000 */
.L_x_56:
[----:B-1---5:R-:W-:Y:S01]  /*3560*/  SHF.L.U32 R90, R168, 0x10, RZ ;  /* 0x00000010a85a7819 */ /* 0x022fe200000006ff */
[----:B------:R-:W-:Y:S01]  /*3570*/  BSSY B1, `(.L_x_58) ;  /* 0x000000b000017945 */ /* 0x000fe20003800000 */
[----:B------:R-:W-:-:S03]  /*3580*/  ISETP.GT.AND P3, PT, R0, 0x19, P2 ;  /* 0x000000190000780c */ /* 0x000fc60001764270 */
        /* <DEDUP_REMOVED lines=9> */
.L_x_59:
[----:B------:R-:W-:Y:S05]  /*3620*/  BSYNC B1 ;  /* 0x0000000000017941 */ /* 0x000fea0003800000 */
.L_x_58:
        /* <DEDUP_REMOVED lines=12> */
.L_x_61:
[----:B------:R-:W-:Y:S05]  /*36f0*/  BSYNC B1 ;  /* 0x0000000000017941 */ /* 0x000fea0003800000 */
.L_x_60:
        /* <DEDUP_REMOVED lines=12> */
.L_x_63:
[----:B------:R-:W-:Y:S05]  /*37c0*/  BSYNC B1 ;  /* 0x0000000000017941 */ /* 0x000fea0003800000 */
.L_x_62:
[----:B-1---5:R-:W-:Y:S01]  /*37d0*/  IMAD.U32 R90, R168, 0x10000, RZ ;  /* 0x00010000a85a7824 */ /* 0x022fe200078e00ff */
[----:B------:R-:W-:Y:S01]  /*37e0*/  @P3 MOV R91, R171 ;  /* 0x000000ab005b3202 */ /* 0x000fe20000000f00 */
[----:B------:R-:W-:Y:S01]  /*37f0*/  BSSY B1, `(.L_x_64) ;  /* 0x000000a000017945 */ /* 0x000fe20003800000 */
[----:B------:R-:W-:Y:S01]  /*3800*/  ISETP.GT.AND P1, PT, R0, 0x20, P2 ;  /* 0x000000200000780c */ /* 0x000fe20001724270 */
        /* <DEDUP_REMOVED lines=8> */
.L_x_65:
[----:B------:R-:W-:Y:S05]  /*3890*/  BSYNC B1 ;  /* 0x0000000000017941 */ /* 0x000fea0003800000 */
.L_x_64:
        /* <DEDUP_REMOVED lines=12> */
.L_x_67:
[----:B------:R-:W-:Y:S05]  /*3960*/  BSYNC B1 ;  /* 0x0000000000017941 */ /* 0x000fea0003800000 */
.L_x_66:
        /* <DEDUP_REMOVED lines=12> */
.L_x_69:
[----:B------:R-:W-:Y:S05]  /*3a30*/  BSYNC B1 ;  /* 0x0000000000017941 */ /* 0x000fea0003800000 */
.L_x_68:
        /* <DEDUP_REMOVED lines=12> */
.L_x_71:
[----:B------:R-:W-:Y:S05]  /*3b00*/  BSYNC B1 ;  /* 0x0000000000017941 */ /* 0x000fea0003800000 */
.L_x_70:
[----:B-1---5:R-:W-:Y:S01]  /*3b10*/  IMAD.U32 R90, R168, 0x10000, RZ ;  /* 0x00010000a85a7824 */ /* 0x022fe200078e00ff */
[----:B------:R-:W-:Y:S01]  /*3b20*/  ISETP.GT.AND P1, PT, R0, 0x28, P2 ;  /* 0x000000280000780c */ /* 0x000fe20001724270 */
[----:B------:R-:W-:Y:S01]  /*3b30*/  @P3 IMAD.MOV.U32 R91, RZ, RZ, R171 ;  /* 0x000000ffff5b3224 */ /* 0x000fe200078e00ab */
[----:B------:R-:W-:Y:S01]  /*3b40*/  BSSY B1, `(.L_x_72) ;  /* 0x0000009000017945 */ /* 0x000fe20003800000 */
[----:B------:R-:W-:-:S04]  /*3b50*/  FMUL R90, R90, R155 ;  /* 0x0000009b5a5a7220 */ /* 0x000fc80000400000 */
[----:B------:R-:W-:-:S05]  /*3b60*/  FFMA R90, R107, R154, R90 ;  /* 0x0000009a6b5a7223 */ /* 0x000fca000000005a */
[----:B------:R-:W-:-:S04]  /*3b70*/  F2FP.BF16.F32.PACK_AB R90, RZ, R90 ;  /* 0x0000005aff5a723e */ /* 0x000fc800000010ff */
[----:B------:R-:W-:Y:S02]  /*3b80*/  PRMT R92, R90, 0x7610, R92 ;  /* 0x000076105a5c7816 */ /* 0x000fe4000000005c */
[----:B------:R-:W-:-:S05]  /*3b90*/  @P3 MOV R90, R170 ;  /* 0x000000aa005a3202 */ /* 0x000fca0000000f00 */
[----:B------:R1:W-:Y:S01]  /*3ba0*/  @P3 STG.E.U16 desc[UR36][R90.64+0x42], R92 ;  /* 0x0000425c5a003986 */ /* 0x0003e2000c101524 */
[----:B------:R-:W-:Y:S05]  /*3bb0*/  @!P1 BRA `(.L_x_73) ;  /* 0x0000000000049947 */ /* 0x000fea0003800000 */
[----:B------:R0:W5:Y:S02]  /*3bc0*/  LDG.E.LTC128B.U16 R168, desc[UR36][R160.64+0x50] ;  /* 0x00005024a0a87981 */ /* 0x000164000c1e1520 */
.L_x_73:
[----:B------:R-:W-:Y:S05]  /*3bd0*/  BSYNC B1 ;  /* 0x0000000000017941 */ /* 0x000fea0003800000 */
.L_x_72:
        /* <DEDUP_REMOVED lines=12> */
.L_x_75:
[----:B------:R-:W-:Y:S05]  /*3ca0*/  BSYNC B1 ;  /* 0x0000000000017941 */ /* 0x000fea0003800000 */
.L_x_74:
        /* <DEDUP_REMOVED lines=12> */
.L_x_77:
[----:B------:R-:W-:Y:S05]  /*3d70*/  BSYNC B1 ;  /* 0x0000000000017941 */ /* 0x000fea0003800000 */
.L_x_76:
        /* <DEDUP_REMOVED lines=12> */
.L_x_79:
[----:B------:R-:W-:Y:S05]  /*3e40*/  BSYNC B1 ;  /* 0x0000000000017941 */ /* 0x000fea0003800000 */
.L_x_78:
[----:B-1---5:R-:W-:Y:S01]  /*3e50*/  SHF.L.U32 R90, R168, 0x10, RZ ;  /* 0x00000010a85a7819 */ /* 0x022fe200000006ff */
[----:B------:R-:W-:Y:S01]  /*3e60*/  @P3 IMAD.MOV.U32 R91, RZ, RZ, R171 ;  /* 0x000000ffff5b3224 */ /* 0x000fe200078e00ab */
[----:B------:R-:W-:Y:S01]  /*3e70*/  ISETP.GT.AND P1, PT, R0, 0x30, P2 ;  /* 0x000000300000780c */ /* 0x000fe20001724270 */
[----:B------:R-:W-:Y:S02]  /*3e80*/  BSSY B1, `(.L_x_80) ;  /* 0x0000009000017945 */ /* 0x000fe40003800000 */
        /* <DEDUP_REMOVED lines=8> */
.L_x_81:
[----:B------:R-:W-:Y:S05]  /*3f10*/  BSYNC B1 ;  /* 0x0000000000017941 */ /* 0x000fea0003800000 */
.L_x_80:
        /* <DEDUP_REMOVED lines=12> */
.L_x_83:
[----:B------:R-:W-:Y:S05]  /*3fe0*/  BSYNC B1 ;  /* 0x0000000000017941 */ /* 0x000fea0003800000 */
.L_x_82:
        /* <DEDUP_REMOVED lines=12> */
.L_x_85:
[----:B------:R-:W-:Y:S05]  /*40b0*/  BSYNC B1 ;  /* 0x0000000000017941 */ /* 0x000fea0003800000 */
.L_x_84:
        /* <DEDUP_REMOVED lines=12> */
.L_x_87:
[----:B------:R-:W-:Y:S05]  /*4180*/  BSYNC B1 ;  /* 0x0000000000017941 */ /* 0x000fea0003800000 */
.L_x_86:
        /* <DEDUP_REMOVED lines=12> */
.L_x_89:
[----:B------:R-:W-:Y:S05]  /*4250*/  BSYNC B1 ;  /* 0x0000000000017941 */ /* 0x000fea0003800000 */
.L_x_88:
        /* <DEDUP_REMOVED lines=12> */
.L_x_91:
[----:B------:R-:W-:Y:S05]  /*4320*/  BSYNC B1 ;  /* 0x0000000000017941 */ /* 0x000fea0003800000 */
.L_x_90:
        /* <DEDUP_REMOVED lines=12> */
.L_x_93:
[----:B------:R-:W-:Y:S05]  /*43f0*/  BSYNC B1 ;  /* 0x0000000000017941 */ /* 0x000fea0003800000 */
.L_x_92:
        /* <DEDUP_REMOVED lines=12> */
.L_x_95:
[----:B------:R-:W-:Y:S05]  /*44c0*/  BSYNC B1 ;  /* 0x0000000000017941 */ /* 0x000fea0003800000 */
.L_x_94:
        /* <DEDUP_REMOVED lines=12> */
.L_x_97:
[----:B------:R-:W-:Y:S05]  /*4590*/  BSYNC B1 ;  /* 0x0000000000017941 */ /* 0x000fea0003800000 */
.L_x_96:
        /* <DEDUP_REMOVED lines=12> */
.L_x_99:
[----:B------:R-:W-:Y:S05]  /*4660*/  BSYNC B1 ;  /* 0x0000000000017941 */ /* 0x000fea0003800000 */
.L_x_98:
        /* <DEDUP_REMOVED lines=12> */
.L_x_101:
[----:B------:R-:W-:Y:S05]  /*4730*/  BSYNC B1 ;  /* 0x0000000000017941 */ /* 0x000fea0003800000 */
.L_x_100:
        /* <DEDUP_REMOVED lines=12> */
.L_x_103:
[----:B------:R-:W-:Y:S05]  /*4800*/  BSYNC B1 ;  /* 0x0000000000017941 */ /* 0x000fea0003800000 */
.L_x_102:
        /* <DEDUP_REMOVED lines=12> */
.L_x_105:
[----:B------:R-:W-:Y:S05]  /*48d0*/  BSYNC B1 ;  /* 0x0000000000017941 */ /* 0x000fea0003800000 */
.L_x_104:
        /* <DEDUP_REMOVED lines=12> */
.L_x_107:
[----:B------:R-:W-:Y:S05]  /*49a0*/  BSYNC B1 ;  /* 0x0000000000017941 */ /* 0x000fea0003800000 */
.L_x_106:
        /* <DEDUP_REMOVED lines=12> */
.L_x_109:
[----:B------:R-:W-:Y:S05]  /*4a70*/  BSYNC B1 ;  /* 0x0000000000017941 */ /* 0x000fea0003800000 */
.L_x_108:
        /* <DEDUP_REMOVED lines=12> */
.L_x_111:
[----:B------:R-:W-:Y:S05]  /*4b40*/  BSYNC B1 ;  /* 0x0000000000017941 */ /* 0x000fea0003800000 */
.L_x_110:
        /* <DEDUP_REMOVED lines=12> */
.L_x_113:
[----:B------:R-:W-:Y:S05]  /*4c10*/  BSYNC B1 ;  /* 0x0000000000017941 */ /* 0x000fea0003800000 */
.L_x_112:
        /* <DEDUP_REMOVED lines=12> */
.L_x_115:
[----:B------:R-:W-:Y:S05]  /*4ce0*/  BSYNC B1 ;  /* 0x0000000000017941 */ /* 0x000fea0003800000 */
.L_x_114:
        /* <DEDUP_REMOVED lines=12> */
.L_x_117:
[----:B------:R-:W-:Y:S05]  /*4db0*/  BSYNC B1 ;  /* 0x0000000000017941 */ /* 0x000fea0003800000 */
.L_x_116:
        /* <DEDUP_REMOVED lines=12> */
.L_x_119:
[----:B------:R-:W-:Y:S05]  /*4e80*/  BSYNC B1 ;  /* 0x0000000000017941 */ /* 0x000fea0003800000 */
.L_x_118:
        /* <DEDUP_REMOVED lines=12> */
.L_x_121:
[----:B------:R-:W-:Y:S05]  /*4f50*/  BSYNC B1 ;  /* 0x0000000000017941 */ /* 0x000fea0003800000 */
.L_x_120:
        /* <DEDUP_REMOVED lines=12> */
.L_x_123:
[----:B------:R-:W-:Y:S05]  /*5020*/  BSYNC B1 ;  /* 0x0000000000017941 */ /* 0x000fea0003800000 */
.L_x_122:
        /* <DEDUP_REMOVED lines=12> */
.L_x_125:
[----:B------:R-:W-:Y:S05]  /*50f0*/  BSYNC B1 ;  /* 0x0000000000017941 */ /* 0x000fea0003800000 */
.L_x_124:
        /* <DEDUP_REMOVED lines=12> */
.L_x_127:
[----:B------:R-:W-:Y:S05]  /*51c0*/  BSYNC B1 ;  /* 0x0000000000017941 */ /* 0x000fea0003800000 */
.L_x_126:
        /* <DEDUP_REMOVED lines=12> */
.L_x_129:
[----:B------:R-:W-:Y:S05]  /*5290*/  BSYNC B1 ;  /* 0x0000000000017941 */ /* 0x000fea0003800000 */
.L_x_128:
        /* <DEDUP_REMOVED lines=12> */
.L_x_131:
[----:B------:R-:W-:Y:S05]  /*5360*/  BSYNC B1 ;  /* 0x0000000000017941 */ /* 0x000fea0003800000 */
.L_x_130:
        /* <DEDUP_REMOVED lines=12> */
.L_x_133:
[----:B------:R-:W-:Y:S05]  /*5430*/  BSYNC B1 ;  /* 0x0000000000017941 */ /* 0x000fea0003800000 */
.L_x_132:
        /* <DEDUP_REMOVED lines=12> */
.L_x_135:
[----:B------:R-:W-:Y:S05]  /*5500*/  BSYNC B1 ;  /* 0x0000000000017941 */ /* 0x000fea0003800000 */
.L_x_134:
        /* <DEDUP_REMOVED lines=12> */
.L_x_137:
[----:B------:R-:W-:Y:S05]  /*55d0*/  BSYNC B1 ;  /* 0x0000000000017941 */ /* 0x000fea0003800000 */
.L_x_136:
        /* <DEDUP_REMOVED lines=12> */
.L_x_139:
[----:B------:R-:W-:Y:S05]  /*56a0*/  BSYNC B1 ;  /* 0x0000000000017941 */ /* 0x000fea0003800000 */
.L_x_138:
        /* <DEDUP_REMOVED lines=12> */
.L_x_141:
[----:B------:R-:W-:Y:S05]  /*5770*/  BSYNC B1 ;  /* 0x0000000000017941 */ /* 0x000fea0003800000 */
.L_x_140:
        /* <DEDUP_REMOVED lines=12> */
.L_x_143:
[----:B------:R-:W-:Y:S05]  /*5840*/  BSYNC B1 ;  /* 0x0000000000017941 */ /* 0x000fea0003800000 */
.L_x_142:
        /* <DEDUP_REMOVED lines=12> */
.L_x_145:
[----:B------:R-:W-:Y:S05]  /*5910*/  BSYNC B1 ;  /* 0x0000000000017941 */ /* 0x000fea0003800000 */
.L_x_144:
        /* <DEDUP_REMOVED lines=12> */
.L_x_147:
[----:B------:R-:W-:Y:S05]  /*59e0*/  BSYNC B1 ;  /* 0x0000000000017941 */ /* 0x000fea0003800000 */
.L_x_146:
        /* <DEDUP_REMOVED lines=12> */
.L_x_149:
[----:B------:R-:W-:Y:S05]  /*5ab0*/  BSYNC B1 ;  /* 0x0000000000017941 */ /* 0x000fea0003800000 */
.L_x_148:
        /* <DEDUP_REMOVED lines=12> */
.L_x_151:
[----:B------:R-:W-:Y:S05]  /*5b80*/  BSYNC B1 ;  /* 0x0000000000017941 */ /* 0x000fea0003800000 */
.L_x_150:
        /* <DEDUP_REMOVED lines=12> */
.L_x_153:
[----:B------:R-:W-:Y:S05]  /*5c50*/  BSYNC B1 ;  /* 0x0000000000017941 */ /* 0x000fea0003800000 */
.L_x_152:
        /* <DEDUP_REMOVED lines=12> */
.L_x_155:
[----:B------:R-:W-:Y:S05]  /*5d20*/  BSYNC B1 ;  /* 0x0000000000017941 */ /* 0x000fea0003800000 */
.L_x_154:
        /* <DEDUP_REMOVED lines=12> */
.L_x_157:
[----:B------:R-:W-:Y:S05]  /*5df0*/  BSYNC B1 ;  /* 0x0000000000017941 */ /* 0x000fea0003800000 */
.L_x_156:
[----:B-1---5:R-:W-:Y:S01]  /*5e00*/  IMAD.U32 R90, R168, 0x10000, RZ ;  /* 0x00010000a85a7824 */ /* 0x022fe200078e00ff */
[----:B------:R-:W-:Y:S01]  /*5e10*/  ISETP.GT.AND P1, PT, R0, 0x79, P0 ;  /* 0x000000790000780c */ /* 0x000fe20000724270 */
[----:B------:R-:W-:Y:S01]  /*5e20*/  BSSY B1, `(.L_x_158) ;  /* 0x000000c000017945 */ /* 0x000fe20003800000 */
[----:B------:R-:W-:Y:S01]  /*5e30*/  IADD3 R165, P0, R165, 0x80, RZ ;  /* 0x00000080a5a57810 */ /* 0x000fe20007f1e0ff */
[----:B------:R-:W-:Y:S01]  /*5e40*/  FMUL R91, R90, R155 ;  /* 0x0000009b5a5b7220 */ /* 0x000fe20000400000 */
[----:B------:R-:W-:-:S03]  /*5e50*/  @P3 IMAD.MOV.U32 R90, RZ, RZ, R170 ;  /* 0x000000ffff5a3224 */ /* 0x000fc600078e00aa */
[----:B------:R-:W-:Y:S01]  /*5e60*/  FFMA R91, R150, R154, R91 ;  /* 0x0000009a965b7223 */ /* 0x000fe2000000005b */
[----:B------:R-:W-:-:S04]  /*5e70*/  IMAD.X R153, RZ, RZ, R153, P0 ;  /* 0x000000ffff997224 */ /* 0x000fc800000e0699 */
[----:B------:R-:W-:-:S04]  /*5e80*/  F2FP.BF16.F32.PACK_AB R91, RZ, R91 ;  /* 0x0000005bff5b723e */ /* 0x000fc800000010ff */
[----:B------:R-:W-:Y:S01]  /*5e90*/  PRMT R92, R91, 0x7610, R92 ;  /* 0x000076105b5c7816 */ /* 0x000fe2000000005c */
[----:B------:R-:W-:-:S05]  /*5ea0*/  @P3 IMAD.MOV.U32 R91, RZ, RZ, R171 ;  /* 0x000000ffff5b3224 */ /* 0x000fca00078e00ab */
[----:B------:R1:W-:Y:S01]  /*5eb0*/  @P3 STG.E.U16 desc[UR36][R90.64+0xf0], R92 ;  /* 0x0000f05c5a003986 */ /* 0x0003e2000c101524 */
[----:B------:R-:W-:Y:S05]  /*5ec0*/  @!P1 BRA `(.L_x_159) ;  /* 0x0000000000049947 */ /* 0x000fea0003800000 */
[----:B------:R0:W5:Y:S02]  /*5ed0*/  LDG.E.LTC128B.U16 R168, desc[UR36][R88.64+0xf2] ;  /* 0x0000f22458a87981 */ /* 0x000164000c1e1520 */
.L_x_159:
[----:B------:R-:W-:Y:S05]  /*5ee0*/  BSYNC B1 ;  /* 0x0000000000017941 */ /* 0x000fea0003800000 */
.L_x_158:
[----:B0-2--5:R-:W-:Y:S01]  /*5ef0*/  SHF.L.U32 R88, R168, 0x10, RZ ;  /* 0x00000010a8587819 */ /* 0x025fe200000006ff */
[----:B-1----:R-:W-:Y:S01]  /*5f00*/  IMAD R92, R153, R12, RZ ;  /* 0x0000000c995c7224 */ /* 0x002fe200078e02ff */
[----:B------:R-:W-:-:S03]  /*5f10*/  ISETP.GT.AND P0, PT, R157, 0x80, PT ;  /* 0x000000809d00780c */ /* 0x000fc60003f04270 */
[----:B------:R-:W-:Y:S01]  /*5f20*/  FMUL R90, R88, R155 ;  /* 0x0000009b585a7220 */ /* 0x000fe20000400000 */
[C---:B------:R-:W-:Y:S01]  /*5f30*/  IMAD R99, R165.reuse, R13, R92 ;  /* 0x0000000da5637224 */ /* 0x040fe200078e025c */
[----:B------:R-:W-:Y:S01]  /*5f40*/  ISETP.GT.AND P2, PT, R0, RZ, P0 ;  /* 0x000000ff0000720c */ /* 0x000fe20000744270 */
[----:B------:R-:W-:-:S04]  /*5f50*/  IMAD.WIDE.U32 R88, R165, R12, R20 ;  /* 0x0000000ca5587225 */ /* 0x000fc800078e0014 */
[----:B------:R-:W-:Y:S01]  /*5f60*/  FFMA R151, R151, R154, R90 ;  /* 0x0000009a97977223 */ /* 0x000fe2000000005a */
[----:B------:R-:W-:Y:S01]  /*5f70*/  IMAD.IADD R13, R89, 0x1, R99 ;  /* 0x00000001590d7824 */ /* 0x000fe200078e0263 */
[----:B------:R-:W-:-:S03]  /*5f80*/  LEA R90, P3, R88, R8, 0x1 ;  /* 0x00000008585a7211 */ /* 0x000fc600078608ff */
[----:B------:R-:W-:Y:S02]  /*5f90*/  F2FP.BF16.F32.PACK_AB R151, RZ, R151 ;  /* 0x00000097ff97723e */ /* 0x000fe400000010ff */
[----:B------:R-:W-:-:S03]  /*5fa0*/  LEA.HI.X R91, R88, R9, R13, 0x1, P3 ;  /* 0x00000009585b7211 */ /* 0x000fc600018f0c0d */
[----:B------:R0:W-:Y:S04]  /*5fb0*/  @P1 STG.E.U16 desc[UR36][R170.64+0xf2], R151 ;  /* 0x0000f297aa001986 */ /* 0x0001e8000c101524 */
[----:B------:R-:W2:Y:S01]  /*5fc0*/  @P2 LDG.E.LTC128B.U16 R168, desc[UR36][R90.64] ;  /* 0x000000245aa82981 */ /* 0x000ea2000c1e1520 */
[----:B------:R-:W-:Y:S01]  /*5fd0*/  IMAD.WIDE.U32 R88, R165, R12, R6 ;  /* 0x0000000ca5587225 */ /* 0x000fe200078e0006 */
[----:B------:R-:W-:Y:S01]  /*5fe0*/  SHF.L.U64.HI R97, R4, 0x8, R5 ;  /* 0x0000000804617819 */ /* 0x000fe20000010205 */
[----:B------:R-:W-:Y:S01]  /*5ff0*/  BSSY B1, `(.L_x_160) ;  /* 0x0000011000017945 */ /* 0x000fe20003800000 */
[----:B------:R-:W-:Y:S01]  /*6000*/  ISETP.GT.AND P3, PT, R0, 0x1, P0 ;  /* 0x000000010000780c */ /* 0x000fe20000764270 */
[----:B------:R-:W-:Y:S02]  /*6010*/  IMAD.IADD R89, R99, 0x1, R89 ;  /* 0x0000000163597824 */ /* 0x000fe400078e0259 */
[----:B------:R-:W-:-:S02]  /*6020*/  IMAD.SHL.U32 R95, R4, 0x100, RZ ;  /* 0x00000100045f7824 */ /* 0x000fc400078e00ff */
[----:B--2---:R-:W-:-:S04]  /*6030*/  IMAD.U32 R92, R168, 0x10000, RZ ;  /* 0x00010000a85c7824 */ /* 0x004fc800078e00ff */
[----:B------:R-:W-:Y:S01]  /*6040*/  FMUL R13, R92, R155 ;  /* 0x0000009b5c0d7220 */ /* 0x000fe20000400000 */
[----:B------:R-:W-:Y:S01]  /*6050*/  IMAD.WIDE.U32 R92, R23, R10, R88 ;  /* 0x0000000a175c7225 */ /* 0x000fe200078e0058 */
[----:B------:R-:W-:-:S03]  /*6060*/  IADD3 R88, P1, R95, R158, RZ ;  /* 0x0000009e5f587210 */ /* 0x000fc60007f3e0ff */
[----:B------:R-:W-:Y:S01]  /*6070*/  FFMA R13, R24, R154, R13 ;  /* 0x0000009a180d7223 */ /* 0x000fe2000000000d */
[----:B------:R-:W-:Y:S01]  /*6080*/  IMAD.IADD R5, R11, 0x1, R93 ;  /* 0x000000010b057824 */ /* 0x000fe200078e025d */
[C---:B------:R-:W-:Y:S01]  /*6090*/  LEA R4, P4, R92.reuse, R8, 0x1 ;  /* 0x000000085c047211 */ /* 0x040fe200078808ff */
[----:B------:R-:W-:Y:S02]  /*60a0*/  IMAD.X R89, R97, 0x1, R159, P1 ;  /* 0x0000000161597824 */ /* 0x000fe400008e069f */
[----:B------:R-:W-:Y:S02]  /*60b0*/  F2FP.BF16.F32.PACK_AB R13, RZ, R13 ;  /* 0x0000000dff0d723e */ /* 0x000fe400000010ff */
[----:B------:R-:W-:-:S03]  /*60c0*/  LEA.HI.X R5, R92, R9, R5, 0x1, P4 ;  /* 0x000000095c057211 */ /* 0x000fc600020f0c05 */
[----:B------:R0:W-:Y:S01]  /*60d0*/  @P2 STG.E.U16 desc[UR36][R88.64], R13 ;  /* 0x0000000d58002986 */ /* 0x0001e2000c101524 */
[----:B------:R-:W-:Y:S05]  /*60e0*/  @!P3 BRA `(.L_x_161) ;  /* 0x000000000004b947 */ /* 0x000fea0003800000 */
[----:B------:R1:W5:Y:S02]  /*60f0*/  LDG.E.LTC128B.U16 R168, desc[UR36][R4.64+0x2] ;  /* 0x0000022404a87981 */ /* 0x000364000c1e1520 */
.L_x_161:
[----:B------:R-:W-:Y:S05]  /*6100*/  BSYNC B1 ;  /* 0x0000000000017941 */ /* 0x000fea0003800000 */
.L_x_160:
[----:B------:R-:W-:Y:S01]  /*6110*/  IMAD.WIDE.U32 R162, R165, R12, R162 ;  /* 0x0000000ca5a27225 */ /* 0x000fe200078e00a2 */
[----:B------:R-:W-:Y:S01]  /*6120*/  ISETP.GT.AND P1, PT, R157, 0x88, PT ;  /* 0x000000889d00780c */ /* 0x000fe20003f24270 */
[----:B------:R-:W-:Y:S02]  /*6130*/  BSSY B1, `(.L_x_162) ;  /* 0x0000012000017945 */ /* 0x000fe40003800000 */
[----:B-----5:R-:W-:Y:S01]  /*6140*/  IMAD.U32 R20, R168, 0x10000, RZ ;  /* 0x00010000a8147824 */ /* 0x020fe200078e00ff */
[----:B------:R-:W-:Y:S01]  /*6150*/  IADD3 R14, P2, R14, R162, RZ ;  /* 0x000000a20e0e7210 */ /* 0x000fe20007f5e0ff */
[----:B------:R-:W-:Y:S02]  /*6160*/  IMAD.IADD R99, R99, 0x1, R163 ;  /* 0x0000000163637824 */ /* 0x000fe400078e02a3 */
[----:B------:R-:W-:Y:S01]  /*6170*/  FMUL R20, R20, R155 ;  /* 0x0000009b14147220 */ /* 0x000fe20000400000 */
[----:B------:R-:W-:Y:S01]  /*6180*/  LEA R12, P4, R14, R8, 0x1 ;  /* 0x000000080e0c7211 */ /* 0x000fe200078808ff */
[----:B------:R-:W-:Y:S01]  /*6190*/  IMAD.X R21, R99, 0x1, R21, P2 ;  /* 0x0000000163157824 */ /* 0x000fe200010e0615 */
[----:B------:R-:W-:Y:S01]  /*61a0*/  ISETP.GT.AND P2, PT, R0, RZ, P1 ;  /* 0x000000ff0000720c */ /* 0x000fe20000f44270 */
[----:B------:R-:W-:Y:S01]  /*61b0*/  FFMA R20, R25, R154, R20 ;  /* 0x0000009a19147223 */ /* 0x000fe20000000014 */
[----:B------:R-:W-:-:S02]  /*61c0*/  @P3 IMAD.MOV.U32 R15, RZ, RZ, R89 ;  /* 0x000000ffff0f3224 */ /* 0x000fc400078e0059 */
[----:B0-----:R-:W-:Y:S02]  /*61d0*/  LEA.HI.X R13, R14, R9, R21, 0x1, P4 ;  /* 0x000000090e0d7211 */ /* 0x001fe400020f0c15 */
[----:B------:R-:W-:Y:S02]  /*61e0*/  F2FP.BF16.F32.PACK_AB R20, RZ, R20 ;  /* 0x00000014ff14723e */ /* 0x000fe400000010ff */
[----:B------:R-:W-:Y:S02]  /*61f0*/  @P3 MOV R14, R88 ;  /* 0x00000058000e3202 */ /* 0x000fe40000000f00 */
[----:B------:R-:W-:-:S03]  /*6200*/  IADD3 R6, P4, R6, R162, RZ ;  /* 0x000000a206067210 */ /* 0x000fc60007f9e0ff */
[----:B------:R0:W-:Y:S02]  /*6210*/  @P3 STG.E.U16 desc[UR36][R14.64+0x2], R20 ;  /* 0x000002140e003986 */ /* 0x0001e4000c101524 */
[----:B------:R-:W-:Y:S01]  /*6220*/  IMAD.X R7, R7, 0x1, R99, P4 ;  /* 0x0000000107077824 */ /* 0x000fe200020e0663 */
[----:B------:R-:W-:Y:S07]  /*6230*/  @!P2 BRA `(.L_x_163) ;  /* 0x000000000004a947 */ /* 0x000fee0003800000 */
[----:B------:R2:W5:Y:S02]  /*6240*/  LDG.E.LTC128B.U16 R168, desc[UR36][R12.64] ;  /* 0x000000240ca87981 */ /* 0x000564000c1e1520 */
.L_x_163:
[----:B------:R-:W-:Y:S05]  /*6250*/  BSYNC B1 ;  /* 0x0000000000017941 */ /* 0x000fea0003800000 */
.L_x_162:
[----:B0----5:R-:W-:Y:S01]  /*6260*/  IMAD.U32 R14, R168, 0x10000, RZ ;  /* 0x00010000a80e7824 */ /* 0x021fe200078e00ff */
[----:B------:R-:W-:Y:S01]  /*6270*/  BSSY B1, `(.L_x_164) ;  /* 0x000000e000017945 */ /* 0x000fe20003800000 */
[----:B--2---:R-:W-:Y:S01]  /*6280*/  IMAD.WIDE.U32 R12, R23, R10, R6 ;  /* 0x0000000a170c7225 */ /* 0x004fe200078e0006 */
[----:B------:R-:W-:-:S03]  /*6290*/  IADD3 R6, P3, R88, R169, RZ ;  /* 0x000000a958067210 */ /* 0x000fc60007f7e0ff */
[----:B------:R-:W-:Y:S01]  /*62a0*/  FMUL R7, R14, R155 ;  /* 0x0000009b0e077220 */ /* 0x000fe20000400000 */
[----:B------:R-:W-:Y:S01]  /*62b0*/  IMAD.IADD R11, R11, 0x1, R13 ;  /* 0x000000010b0b7824 */ /* 0x000fe200078e020d */
[----:B------:R-:W-:Y:S02]  /*62c0*/  LEA R8, P4, R12, R8, 0x1 ;  /* 0x000000080c087211 */ /* 0x000fe400078808ff */
[----:B------:R-:W-:Y:S02]  /*62d0*/  FFMA R7, R26, R154, R7 ;  /* 0x0000009a1a077223 */ /* 0x000fe40000000007 */
[----:B------:R-:W-:-:S03]  /*62e0*/  LEA.HI.X R9, R12, R9, R11, 0x1, P4 ;  /* 0x000000090c097211 */ /* 0x000fc600020f0c0b */
[----:B------:R-:W-:Y:S01]  /*62f0*/  F2FP.BF16.F32.PACK_AB R10, RZ, R7 ;  /* 0x00000007ff0a723e */ /* 0x000fe200000010ff */
[----:B------:R-:W-:Y:S01]  /*6300*/  IMAD.X R7, R89, 0x1, R167, P3 ;  /* 0x0000000159077824 */ /* 0x000fe200018e06a7 */
[----:B------:R-:W-:-:S04]  /*6310*/  ISETP.GT.AND P4, PT, R0, 0x1, P1 ;  /* 0x000000010000780c */ /* 0x000fc80000f84270 */
[----:B------:R0:W-:Y:S09]  /*6320*/  @P2 STG.E.U16 desc[UR36][R6.64], R10 ;  /* 0x0000000a06002986 */ /* 0x0001f2000c101524 */
[----:B------:R-:W-:Y:S05]  /*6330*/  @!P4 BRA `(.L_x_165) ;  /* 0x000000000004c947 */ /* 0x000fea0003800000 */
[----:B------:R2:W5:Y:S02]  /*6340*/  LDG.E.LTC128B.U16 R168, desc[UR36][R8.64+0x2] ;  /* 0x0000022408a87981 */ /* 0x000564000c1e1520 */
.L_x_165:
[----:B------:R-:W-:Y:S05]  /*6350*/  BSYNC B1 ;  /* 0x0000000000017941 */ /* 0x000fea0003800000 */
.L_x_164:
[----:B0----5:R-:W-:Y:S01]  /*6360*/  IMAD.U32 R10, R168, 0x10000, RZ ;  /* 0x00010000a80a7824 */ /* 0x021fe200078e00ff */
[----:B------:R-:W-:Y:S01]  /*6370*/  ISETP.GT.AND P2, PT, R0, 0x8, P0 ;  /* 0x000000080000780c */ /* 0x000fe20000744270 */
[----:B------:R-:W-:Y:S02]  /*6380*/  BSSY B1, `(.L_x_166) ;  /* 0x0000007000017945 */ /* 0x000fe40003800000 */
[----:B------:R-:W-:-:S04]  /*6390*/  FMUL R10, R10, R155 ;  /* 0x0000009b0a0a7220 */ /* 0x000fc80000400000 */
[----:B------:R-:W-:-:S05]  /*63a0*/  FFMA R10, R27, R154, R10 ;  /* 0x0000009a1b0a7223 */ /* 0x000fca000000000a */
[----:B------:R-:W-:-:S05]  /*63b0*/  F2FP.BF16.F32.PACK_AB R10, RZ, R10 ;  /* 0x0000000aff0a723e */ /* 0x000fca00000010ff */
[----:B------:R0:W-:Y:S01]  /*63c0*/  @P4 STG.E.U16 desc[UR36][R6.64+0x2], R10 ;  /* 0x0000020a06004986 */ /* 0x0001e2000c101524 */
[----:B------:R-:W-:Y:S05]  /*63d0*/  @!P2 BRA `(.L_x_167) ;  /* 0x000000000004a947 */ /* 0x000fea0003800000 */
[----:B------:R0:W5:Y:S02]  /*63e0*/  LDG.E.LTC128B.U16 R168, desc[UR36][R4.64+0x10] ;  /* 0x0000102404a87981 */ /* 0x000164000c1e1520 */
.L_x_167:
[----:B------:R-:W-:Y:S05]  /*63f0*/  BSYNC B1 ;  /* 0x0000000000017941 */ /* 0x000fea0003800000 */
.L_x_166:
[----:B0----5:R-:W-:Y:S01]  /*6400*/  IMAD.U32 R6, R168, 0x10000, RZ ;  /* 0x00010000a8067824 */ /* 0x021fe200078e00ff */
[----:B------:R-:W-:Y:S01]  /*6410*/  ISETP.GT.AND P4, PT, R0, 0x9, P0 ;  /* 0x000000090000780c */ /* 0x000fe20000784270 */
[----:B------:R-:W-:Y:S02]  /*6420*/  BSSY B1, `(.L_x_168) ;  /* 0x000000a000017945 */ /* 0x000fe40003800000 */
[----:B------:R-:W-:Y:S01]  /*6430*/  FMUL R7, R6, R155 ;  /* 0x0000009b06077220 */ /* 0x000fe20000400000 */
[----:B------:R-:W-:-:S03]  /*6440*/  IMAD.MOV.U32 R6, RZ, RZ, R88 ;  /* 0x000000ffff067224 */ /* 0x000fc600078e0058 */
[----:B------:R-:W-:-:S05]  /*6450*/  FFMA R7, R28, R154, R7 ;  /* 0x0000009a1c077223 */ /* 0x000fca0000000007 */
[----:B------:R-:W-:-:S04]  /*6460*/  F2FP.BF16.F32.PACK_AB R7, RZ, R7 ;  /* 0x00000007ff07723e */ /* 0x000fc800000010ff */
[----:B------:R-:W-:Y:S01]  /*6470*/  PRMT R10, R7, 0x7610, R10 ;  /* 0x00007610070a7816 */ /* 0x000fe2000000000a */
[----:B------:R-:W-:-:S05]  /*6480*/  IMAD.MOV.U32 R7, RZ, RZ, R89 ;  /* 0x000000ffff077224 */ /* 0x000fca00078e0059 */
[----:B------:R0:W-:Y:S01]  /*6490*/  @P2 STG.E.U16 desc[UR36][R6.64+0x10], R10 ;  /* 0x0000100a06002986 */ /* 0x0001e2000c101524 */
[----:B------:R-:W-:Y:S05]  /*64a0*/  @!P4 BRA `(.L_x_169) ;  /* 0x000000000004c947 */ /* 0x000fea0003800000 */
[----:B------:R0:W5:Y:S02]  /*64b0*/  LDG.E.LTC128B.U16 R168, desc[UR36][R4.64+0x12] ;  /* 0x0000122404a87981 */ /* 0x000164000c1e1520 */
.L_x_169:
[----:B------:R-:W-:Y:S05]  /*64c0*/  BSYNC B1 ;  /* 0x0000000000017941 */ /* 0x000fea0003800000 */
.L_x_168:
        /* <DEDUP_REMOVED lines=9> */
.L_x_171:
[----:B------:R-:W-:Y:S05]  /*6560*/  BSYNC B1 ;  /* 0x0000000000017941 */ /* 0x000fea0003800000 */
.L_x_170:
[----:B0----5:R-:W-:Y:S01]  /*6570*/  IMAD.U32 R10, R168, 0x10000, RZ ;  /* 0x00010000a80a7824 */ /* 0x021fe200078e00ff */
[----:B------:R-:W-:Y:S01]  /*6580*/  ISETP.GT.AND P2, PT, R0, 0x9, P1 ;  /* 0x000000090000780c */ /* 0x000fe20000f44270 */
[----:B------:R-:W-:Y:S02]  /*6590*/  BSSY B1, `(.L_x_172) ;  /* 0x0000009000017945 */ /* 0x000fe40003800000 */
[----:B------:R-:W-:Y:S01]  /*65a0*/  FMUL R11, R10, R155 ;  /* 0x0000009b0a0b7220 */ /* 0x000fe20000400000 */
[----:B------:R-:W-:-:S03]  /*65b0*/  IADD3 R10, P4, R169, R88, RZ ;  /* 0x00000058a90a7210 */ /* 0x000fc60007f9e0ff */
[----:B------:R-:W-:-:S05]  /*65c0*/  FFMA R11, R30, R154, R11 ;  /* 0x0000009a1e0b7223 */ /* 0x000fca000000000b */
[----:B------:R-:W-:Y:S02]  /*65d0*/  F2FP.BF16.F32.PACK_AB R12, RZ, R11 ;  /* 0x0000000bff0c723e */ /* 0x000fe400000010ff */
[----:B------:R-:W-:-:S05]  /*65e0*/  IADD3.X R11, R167, R89, RZ, P4, !PT ;  /* 0x00000059a70b7210 */ /* 0x000fca00027fe4ff */
[----:B------:R0:W-:Y:S01]  /*65f0*/  @P3 STG.E.U16 desc[UR36][R10.64+0x10], R12 ;  /* 0x0000100c0a003986 */ /* 0x0001e2000c101524 */
[----:B------:R-:W-:Y:S05]  /*6600*/  @!P2 BRA `(.L_x_173) ;  /* 0x000000000004a947 */ /* 0x000fea0003800000 */
[----:B------:R0:W5:Y:S02]  /*6610*/  LDG.E.LTC128B.U16 R168, desc[UR36][R8.64+0x12] ;  /* 0x0000122408a87981 */ /* 0x000164000c1e1520 */
.L_x_173:
[----:B------:R-:W-:Y:S05]  /*6620*/  BSYNC B1 ;  /* 0x0000000000017941 */ /* 0x000fea0003800000 */
.L_x_172:
[----:B0----5:R-:W-:Y:S01]  /*6630*/  IMAD.U32 R10, R168, 0x10000, RZ ;  /* 0x00010000a80a7824 */ /* 0x021fe200078e00ff */
[----:B------:R-:W-:Y:S03]  /*6640*/  BSSY B1, `(.L_x_174) ;  /* 0x000000a000017945 */ /* 0x000fe60003800000 */
[----:B------:R-:W-:Y:S01]  /*6650*/  FMUL R12, R10, R155 ;  /* 0x0000009b0a0c7220 */ /* 0x000fe20000400000 */
[----:B------:R-:W-:-:S03]  /*6660*/  IADD3 R10, P3, P4, R169, R158, R95 ;  /* 0x0000009ea90a7210 */ /* 0x000fc60007c7e05f */
[----:B------:R-:W-:Y:S01]  /*6670*/  FFMA R12, R31, R154, R12 ;  /* 0x0000009a1f0c7223 */ /* 0x000fe2000000000c */
[----:B------:R-:W-:Y:S02]  /*6680*/  IADD3.X R11, R167, R159, R97, P3, P4 ;  /* 0x0000009fa70b7210 */ /* 0x000fe40001fe8461 */
[----:B------:R-:W-:Y:S02]  /*6690*/  ISETP.GT.AND P3, PT, R0, 0x10, P0 ;  /* 0x000000100000780c */ /* 0x000fe40000764270 */
[----:B------:R-:W-:-:S05]  /*66a0*/  F2FP.BF16.F32.PACK_AB R12, RZ, R12 ;  /* 0x0000000cff0c723e */ /* 0x000fca00000010ff */
[----:B------:R0:W-:Y:S06]  /*66b0*/  @P2 STG.E.U16 desc[UR36][R10.64+0x12], R12 ;  /* 0x0000120c0a002986 */ /* 0x0001ec000c101524 */
[----:B------:R-:W-:Y:S05]  /*66c0*/  @!P3 BRA `(.L_x_175) ;  /* 0x000000000004b947 */ /* 0x000fea0003800000 */
[----:B------:R0:W5:Y:S02]  /*66d0*/  LDG.E.LTC128B.U16 R168, desc[UR36][R4.64+0x20] ;  /* 0x0000202404a87981 */ /* 0x000164000c1e1520 */
.L_x_175:
[----:B------:R-:W-:Y:S05]  /*66e0*/  BSYNC B1 ;  /* 0x0000000000017941 */ /* 0x000fea0003800000 */
.L_x_174:
        /* <DEDUP_REMOVED lines=9> */
.L_x_177:
[----:B------:R-:W-:Y:S05]  /*6780*/  BSYNC B1 ;  /* 0x0000000000017941 */ /* 0x000fea0003800000 */
.L_x_176:
[----:B-----5:R-:W-:Y:S01]  /*6790*/  IMAD.U32 R12, R168, 0x10000, RZ ;  /* 0x00010000a80c7824 */ /* 0x020fe200078e00ff */
        /* <DEDUP_REMOVED lines=8> */
.L_x_179:
[----:B------:R-:W-:Y:S05]  /*6820*/  BSYNC B1 ;  /* 0x0000000000017941 */ /* 0x000fea0003800000 */
.L_x_178:
        /* <DEDUP_REMOVED lines=9> */
.L_x_181:
[----:B------:R-:W-:Y:S05]  /*68c0*/  BSYNC B1 ;  /* 0x0000000000017941 */ /* 0x000fea0003800000 */
.L_x_180:
        /* <DEDUP_REMOVED lines=9> */
.L_x_183:
[----:B------:R-:W-:Y:S05]  /*6960*/  BSYNC B1 ;  /* 0x0000000000017941 */ /* 0x000fea0003800000 */
.L_x_182:
        /* <DEDUP_REMOVED lines=9> */
.L_x_185:
[----:B------:R-:W-:Y:S05]  /*6a00*/  BSYNC B1 ;  /* 0x0000000000017941 */ /* 0x000fea0003800000 */
.L_x_184:
        /* <DEDUP_REMOVED lines=9> */
.L_x_187:
[----:B------:R-:W-:Y:S05]  /*6aa0*/  BSYNC B1 ;  /* 0x0000000000017941 */ /* 0x000fea0003800000 */
.L_x_186:
        /* <DEDUP_REMOVED lines=9> */
.L_x_189:
[----:B------:R-:W-:Y:S05]  /*6b40*/  BSYNC B1 ;  /* 0x0000000000017941 */ /* 0x000fea0003800000 */
.L_x_188:
        /* <DEDUP_REMOVED lines=9> */
.L_x_191:
[----:B------:R-:W-:Y:S05]  /*6be0*/  BSYNC B1 ;  /* 0x0000000000017941 */ /* 0x000fea0003800000 */
.L_x_190:
        /* <DEDUP_REMOVED lines=9> */
.L_x_193:
[----:B------:R-:W-:Y:S05]  /*6c80*/  BSYNC B1 ;  /* 0x0000000000017941 */ /* 0x000fea0003800000 */
.L_x_192:
[----:B-----5:R-:W-:Y:S01]  /*6c90*/  SHF.L.U32 R12, R168, 0x10, RZ ;  /* 0x00000010a80c7819 */ /* 0x020fe200000006ff */
[----:B------:R-:W-:Y:S01]  /*6ca0*/  BSSY B1, `(.L_x_194) ;  /* 0x0000008000017945 */ /* 0x000fe20003800000 */
[----:B------:R-:W-:-:S03]  /*6cb0*/  ISETP.GT.AND P3, PT, R0, 0x20, P1 ;  /* 0x000000200000780c */ /* 0x000fc60000f64270 */
[----:B------:R-:W-:-:S04]  /*6cc0*/  FMUL R12, R12, R155 ;  /* 0x0000009b0c0c7220 */ /* 0x000fc80000400000 */
[----:B------:R-:W-:-:S05]  /*6cd0*/  FFMA R12, R41, R154, R12 ;  /* 0x0000009a290c7223 */ /* 0x000fca000000000c */
[----:B------:R-:W-:-:S05]  /*6ce0*/  F2FP.BF16.F32.PACK_AB R12, RZ, R12 ;  /* 0x0000000cff0c723e */ /* 0x000fca00000010ff */
[----:B------:R0:W-:Y:S01]  /*6cf0*/  @P2 STG.E.U16 desc[UR36][R6.64+0x42], R12 ;  /* 0x0000420c06002986 */ /* 0x0001e2000c101524 */
[----:B------:R-:W-:Y:S05]  /*6d00*/  @!P3 BRA `(.L_x_195) ;  /* 0x000000000004b947 */ /* 0x000fea0003800000 */
[----:B------:R0:W5:Y:S02]  /*6d10*/  LDG.E.LTC128B.U16 R168, desc[UR36][R8.64+0x40] ;  /* 0x0000402408a87981 */ /* 0x000164000c1e1520 */
.L_x_195:
[----:B------:R-:W-:Y:S05]  /*6d20*/  BSYNC B1 ;  /* 0x0000000000017941 */ /* 0x000fea0003800000 */
.L_x_194:
        /* <DEDUP_REMOVED lines=9> */
.L_x_197:
[----:B------:R-:W-:Y:S05]  /*6dc0*/  BSYNC B1 ;  /* 0x0000000000017941 */ /* 0x000fea0003800000 */
.L_x_196:
        /* <DEDUP_REMOVED lines=9> */
.L_x_199:
[----:B------:R-:W-:Y:S05]  /*6e60*/  BSYNC B1 ;  /* 0x0000000000017941 */ /* 0x000fea0003800000 */
.L_x_198:
        /* <DEDUP_REMOVED lines=9> */
.L_x_201:
[----:B------:R-:W-:Y:S05]  /*6f00*/  BSYNC B1 ;  /* 0x0000000000017941 */ /* 0x000fea0003800000 */
.L_x_200:
        /* <DEDUP_REMOVED lines=9> */
.L_x_203:
[----:B------:R-:W-:Y:S05]  /*6fa0*/  BSYNC B1 ;  /* 0x0000000000017941 */ /* 0x000fea0003800000 */
.L_x_202:
        /* <DEDUP_REMOVED lines=9> */
.L_x_205:
[----:B------:R-:W-:Y:S05]  /*7040*/  BSYNC B1 ;  /* 0x0000000000017941 */ /* 0x000fea0003800000 */
.L_x_204:
        /* <DEDUP_REMOVED lines=9> */
.L_x_207:
[----:B------:R-:W-:Y:S05]  /*70e0*/  BSYNC B1 ;  /* 0x0000000000017941 */ /* 0x000fea0003800000 */
.L_x_206:
        /* <DEDUP_REMOVED lines=9> */
.L_x_209:
[----:B------:R-:W-:Y:S05]  /*7180*/  BSYNC B1 ;  /* 0x0000000000017941 */ /* 0x000fea0003800000 */
.L_x_208:
        /* <DEDUP_REMOVED lines=9> */
.L_x_211:
[----:B------:R-:W-:Y:S05]  /*7220*/  BSYNC B1 ;  /* 0x0000000000017941 */ /* 0x000fea0003800000 */
.L_x_210:
        /* <DEDUP_REMOVED lines=9> */
.L_x_213:
[----:B------:R-:W-:Y:S05]  /*72c0*/  BSYNC B1 ;  /* 0x0000000000017941 */ /* 0x000fea0003800000 */
.L_x_212:
        /* <DEDUP_REMOVED lines=9> */
.L_x_215:
[----:B------:R-:W-:Y:S05]  /*7360*/  BSYNC B1 ;  /* 0x0000000000017941 */ /* 0x000fea0003800000 */
.L_x_214:
[----:B0----5:R-:W-:Y:S01]  /*7370*/  SHF.L.U32 R12, R168, 0x10, RZ ;  /* 0x00000010a80c7819 */ /* 0x021fe200000006ff */
        /* <DEDUP_REMOVED lines=8> */
.L_x_217:
[----:B------:R-:W-:Y:S05]  /*7400*/  BSYNC B1 ;  /* 0x0000000000017941 */ /* 0x000fea0003800000 */
.L_x_216:
        /* <DEDUP_REMOVED lines=9> */
.L_x_219:
[----:B------:R-:W-:Y:S05]  /*74a0*/  BSYNC B1 ;  /* 0x0000000000017941 */ /* 0x000fea0003800000 */
.L_x_218:
        /* <DEDUP_REMOVED lines=9> */
.L_x_221:
[----:B------:R-:W-:Y:S05]  /*7540*/  BSYNC B1 ;  /* 0x0000000000017941 */ /* 0x000fea0003800000 */
.L_x_220:
        /* <DEDUP_REMOVED lines=9> */
.L_x_223:
[----:B------:R-:W-:Y:S05]  /*75e0*/  BSYNC B1 ;  /* 0x0000000000017941 */ /* 0x000fea0003800000 */
.L_x_222:
        /* <DEDUP_REMOVED lines=9> */
.L_x_225:
[----:B------:R-:W-:Y:S05]  /*7680*/  BSYNC B1 ;  /* 0x0000000000017941 */ /* 0x000fea0003800000 */
.L_x_224:
        /* <DEDUP_REMOVED lines=9> */
.L_x_227:
[----:B------:R-:W-:Y:S05]  /*7720*/  BSYNC B1 ;  /* 0x0000000000017941 */ /* 0x000fea0003800000 */
.L_x_226:
        /* <DEDUP_REMOVED lines=9> */
.L_x_229:
[----:B------:R-:W-:Y:S05]  /*77c0*/  BSYNC B1 ;  /* 0x0000000000017941 */ /* 0x000fea0003800000 */
.L_x_228:
        /* <DEDUP_REMOVED lines=9> */
.L_x_231:
[----:B------:R-:W-:Y:S05]  /*7860*/  BSYNC B1 ;  /* 0x0000000000017941 */ /* 0x000fea0003800000 */
.L_x_230:
        /* <DEDUP_REMOVED lines=9> */
.L_x_233:
[----:B------:R-:W-:Y:S05]  /*7900*/  BSYNC B1 ;  /* 0x0000000000017941 */ /* 0x000fea0003800000 */
.L_x_232:
        /* <DEDUP_REMOVED lines=9> */
.L_x_235:
[----:B------:R-:W-:Y:S05]  /*79a0*/  BSYNC B1 ;  /* 0x0000000000017941 */ /* 0x000fea0003800000 */
.L_x_234:
        /* <DEDUP_REMOVED lines=9> */
.L_x_237:
[----:B------:R-:W-:Y:S05]  /*7a40*/  BSYNC B1 ;  /* 0x0000000000017941 */ /* 0x000fea0003800000 */
.L_x_236:
        /* <DEDUP_REMOVED lines=9> */
.L_x_239:
[----:B------:R-:W-:Y:S05]  /*7ae0*/  BSYNC B1 ;  /* 0x0000000000017941 */ /* 0x000fea0003800000 */
.L_x_238:
        /* <DEDUP_REMOVED lines=9> */
.L_x_241:
[----:B------:R-:W-:Y:S05]  /*7b80*/  BSYNC B1 ;  /* 0x0000000000017941 */ /* 0x000fea0003800000 */
.L_x_240:
        /* <DEDUP_REMOVED lines=9> */
.L_x_243:
[----:B------:R-:W-:Y:S05]  /*7c20*/  BSYNC B1 ;  /* 0x0000000000017941 */ /* 0x000fea0003800000 */
.L_x_242:
        /* <DEDUP_REMOVED lines=9> */
.L_x_245:
[----:B------:R-:W-:Y:S05]  /*7cc0*/  BSYNC B1 ;  /* 0x0000000000017941 */ /* 0x000fea0003800000 */
.L_x_244:
        /* <DEDUP_REMOVED lines=9> */
.L_x_247:
[----:B------:R-:W-:Y:S05]  /*7d60*/  BSYNC B1 ;  /* 0x0000000000017941 */ /* 0x000fea0003800000 */
.L_x_246:
        /* <DEDUP_REMOVED lines=9> */
.L_x_249:
[----:B------:R-:W-:Y:S05]  /*7e00*/  BSYNC B1 ;  /* 0x0000000000017941 */ /* 0x000fea0003800000 */
.L_x_248:
        /* <DEDUP_REMOVED lines=9> */
.L_x_251:
[----:B------:R-:W-:Y:S05]  /*7ea0*/  BSYNC B1 ;  /* 0x0000000000017941 */ /* 0x000fea0003800000 */
.L_x_250:
        /* <DEDUP_REMOVED lines=9> */
.L_x_253:
[----:B------:R-:W-:Y:S05]  /*7f40*/  BSYNC B1 ;  /* 0x0000000000017941 */ /* 0x000fea0003800000 */
.L_x_252:
        /* <DEDUP_REMOVED lines=9> */
.L_x_255:
[----:B------:R-:W-:Y:S05]  /*7fe0*/  BSYNC B1 ;  /* 0x0000000000017941 */ /* 0x000fea0003800000 */
.L_x_254:
        /* <DEDUP_REMOVED lines=9> */
.L_x_257:
[----:B------:R-:W-:Y:S05]  /*8080*/  BSYNC B1 ;  /* 0x0000000000017941 */ /* 0x000fea0003800000 */
.L_x_256:
        /* <DEDUP_REMOVED lines=9> */
.L_x_259:
[----:B------:R-:W-:Y:S05]  /*8120*/  BSYNC B1 ;  /* 0x0000000000017941 */ /* 0x000fea0003800000 */
.L_x_258:
        /* <DEDUP_REMOVED lines=9> */
.L_x_261:
[----:B------:R-:W-:Y:S05]  /*81c0*/  BSYNC B1 ;  /* 0x0000000000017941 */ /* 0x000fea0003800000 */
.L_x_260:
        /* <DEDUP_REMOVED lines=9> */
.L_x_263:
[----:B------:R-:W-:Y:S05]  /*8260*/  BSYNC B1 ;  /* 0x0000000000017941 */ /* 0x000fea0003800000 */
.L_x_262:
        /* <DEDUP_REMOVED lines=9> */
.L_x_265:
[----:B------:R-:W-:Y:S05]  /*8300*/  BSYNC B1 ;  /* 0x0000000000017941 */ /* 0x000fea0003800000 */
.L_x_264:
        /* <DEDUP_REMOVED lines=9> */
.L_x_267:
[----:B------:R-:W-:Y:S05]  /*83a0*/  BSYNC B1 ;  /* 0x0000000000017941 */ /* 0x000fea0003800000 */
.L_x_266:
        /* <DEDUP_REMOVED lines=9> */
.L_x_269:
[----:B------:R-:W-:Y:S05]  /*8440*/  BSYNC B1 ;  /* 0x0000000000017941 */ /* 0x000fea0003800000 */
.L_x_268:
        /* <DEDUP_REMOVED lines=9> */
.L_x_271:
[----:B------:R-:W-:Y:S05]  /*84e0*/  BSYNC B1 ;  /* 0x0000000000017941 */ /* 0x000fea0003800000 */
.L_x_270:
        /* <DEDUP_REMOVED lines=9> */
.L_x_273:
[----:B------:R-:W-:Y:S05]  /*8580*/  BSYNC B1 ;  /* 0x0000000000017941 */ /* 0x000fea0003800000 */
.L_x_272:
        /* <DEDUP_REMOVED lines=9> */
.L_x_275:
[----:B------:R-:W-:Y:S05]  /*8620*/  BSYNC B1 ;  /* 0x0000000000017941 */ /* 0x000fea0003800000 */
.L_x_274:
        /* <DEDUP_REMOVED lines=9> */
.L_x_277:
[----:B------:R-:W-:Y:S05]  /*86c0*/  BSYNC B1 ;  /* 0x0000000000017941 */ /* 0x000fea0003800000 */
.L_x_276:
        /* <DEDUP_REMOVED lines=9> */
.L_x_279:
[----:B------:R-:W-:Y:S05]  /*8760*/  BSYNC B1 ;  /* 0x0000000000017941 */ /* 0x000fea0003800000 */
.L_x_278:
        /* <DEDUP_REMOVED lines=9> */
.L_x_281:
[----:B------:R-:W-:Y:S05]  /*8800*/  BSYNC B1 ;  /* 0x0000000000017941 */ /* 0x000fea0003800000 */
.L_x_280:
[----:B01---5:R-:W-:Y:S01]  /*8810*/  SHF.L.U32 R4, R168, 0x10, RZ ;  /* 0x00000010a8047819 */ /* 0x023fe200000006ff */
        /* <DEDUP_REMOVED lines=8> */
.L_x_283:
[----:B------:R-:W-:Y:S05]  /*88a0*/  BSYNC B1 ;  /* 0x0000000000017941 */ /* 0x000fea0003800000 */
.L_x_282:
[----:B0----5:R-:W-:Y:S01]  /*88b0*/  IMAD.U32 R4, R168, 0x10000, RZ ;  /* 0x00010000a8047824 */ /* 0x021fe200078e00ff */
        /* <DEDUP_REMOVED lines=11> */
.L_x_285:
[----:B------:R-:W-:Y:S05]  /*8970*/  BSYNC B1 ;  /* 0x0000000000017941 */ /* 0x000fea0003800000 */
.L_x_284:
[----:B------:R-:W-:Y:S05]  /*8980*/  @!P1 BRA `(.L_x_286) ;  /* 0x00000024003c9947 */ /* 0x000fea0003800000 */
[----:B-----5:R-:W-:-:S04]  /*8990*/  IMAD.U32 R168, R168, 0x10000, RZ ;  /* 0x00010000a8a87824 */ /* 0x020fc800078e00ff */
[----:B------:R-:W-:-:S04]  /*89a0*/  FMUL R168, R168, R155 ;  /* 0x0000009ba8a87220 */ /* 0x000fc80000400000 */
[----:B------:R-:W-:-:S05]  /*89b0*/  FFMA R168, R87, R154, R168 ;  /* 0x0000009a57a87223 */ /* 0x000fca00000000a8 */
[----:B------:R-:W-:-:S05]  /*89c0*/  F2FP.BF16.F32.PACK_AB R168, RZ, R168 ;  /* 0x000000a8ffa8723e */ /* 0x000fca00000010ff */
[----:B------:R0:W-:Y:S01]  /*89d0*/  STG.E.U16 desc[UR36][R10.64+0xf2], R168 ;  /* 0x0000f2a80a007986 */ /* 0x0001e2000c101524 */
[----:B------:R-:W-:Y:S05]  /*89e0*/  BRA `(.L_x_286) ;  /* 0x0000002400247947 */ /* 0x000fea0003800000 */
.L_x_35:
[----:B------:R-:W-:Y:S01]  /*89f0*/  ULDC.64 UR4, c[0x0][0x5c0] ;  /* 0x0001700000047ab9 */ /* 0x000fe20000000a00 */
[----:B------:R-:W-:Y:S01]  /*8a00*/  ISETP.GT.AND P4, PT, R0, 0x1, P2 ;  /* 0x000000010000780c */ /* 0x000fe20001784270 */
[-C--:B------:R-:W-:Y:S01]  /*8a10*/  FMUL R88, R88, R154.reuse ;  /* 0x0000009a58587220 */ /* 0x080fe20000400000 */
[----:B------:R-:W-:Y:S01]  /*8a20*/  LEA R6, P1, R166, UR4, 0x1 ;  /* 0x00000004a6067c11 */ /* 0x000fe2000f8208ff */
[-C--:B------:R-:W-:Y:S01]  /*8a30*/  FMUL R89, R89, R154.reuse ;  /* 0x0000009a59597220 */ /* 0x080fe20000400000 */
[----:B------:R-:W-:Y:S02]  /*8a40*/  IMAD.SHL.U32 R11, R4, 0x10, RZ ;  /* 0x00000010040b7824 */ /* 0x000fe400078e00ff */
[-C--:B------:R-:W-:Y:S01]  /*8a50*/  FMUL R90, R90, R154.reuse ;  /* 0x0000009a5a5a7220 */ /* 0x080fe20000400000 */
[----:B------:R-:W-:Y:S01]  /*8a60*/  LEA.HI.X R7, R166, UR5, R171, 0x1, P1 ;  /* 0x00000005a6077c11 */ /* 0x000fe200088f0cab */
[----:B------:R-:W-:Y:S01]  /*8a70*/  FMUL R91, R91, R154 ;  /* 0x0000009a5b5b7220 */ /* 0x000fe20000400000 */
[----:B------:R-:W-:Y:S01]  /*8a80*/  F2FP.BF16.F32.PACK_AB R88, RZ, R88 ;  /* 0x00000058ff58723e */ /* 0x000fe200000010ff */
[-C--:B------:R-:W-:Y:S01]  /*8a90*/  FMUL R92, R92, R154.reuse ;  /* 0x0000009a5c5c7220 */ /* 0x080fe20000400000 */
[----:B------:R-:W-:Y:S01]  /*8aa0*/  ISETP.GT.AND P1, PT, R157, 0x8, PT ;  /* 0x000000089d00780c */ /* 0x000fe20003f24270 */
[-C--:B------:R-:W-:Y:S01]  /*8ab0*/  FMUL R93, R93, R154.reuse ;  /* 0x0000009a5d5d7220 */ /* 0x080fe20000400000 */
[----:B------:R-:W-:Y:S01]  /*8ac0*/  F2FP.BF16.F32.PACK_AB R89, RZ, R89 ;  /* 0x00000059ff59723e */ /* 0x000fe200000010ff */
[----:B------:R-:W-:Y:S01]  /*8ad0*/  @P0 STG.E.U16 desc[UR36][R6.64], R88 ;  /* 0x0000005806000986 */ /* 0x000fe2000c101524 */
[----:B------:R-:W-:Y:S01]  /*8ae0*/  ISETP.GT.AND P3, PT, R0, RZ, P1 ;  /* 0x000000ff0000720c */ /* 0x000fe20000f64270 */
[-C--:B------:R-:W-:Y:S01]  /*8af0*/  FMUL R94, R94, R154.reuse ;  /* 0x0000009a5e5e7220 */ /* 0x080fe20000400000 */
[----:B------:R-:W-:Y:S01]  /*8b00*/  ISETP.GT.AND P0, PT, R0, 0x1, P1 ;  /* 0x000000010000780c */ /* 0x000fe20000f04270 */
[----:B------:R-:W-:Y:S01]  /*8b10*/  @P4 STG.E.U16 desc[UR36][R6.64+0x2], R89 ;  /* 0x0000025906004986 */ /* 0x000fe2000c101524 */
[----:B------:R-:W-:Y:S01]  /*8b20*/  SHF.L.U64.HI R9, R4, 0x4, R5 ;  /* 0x0000000404097819 */ /* 0x000fe20000010205 */
[----:B------:R-:W-:Y:S01]  /*8b30*/  FMUL R95, R95, R154 ;  /* 0x0000009a5f5f7220 */ /* 0x000fe20000400000 */
[----:B------:R-:W-:Y:S01]  /*8b40*/  IADD3 R12, P4, R11, R6, RZ ;  /* 0x000000060b0c7210 */ /* 0x000fe20007f9e0ff */
[----:B------:R-:W-:Y:S01]  /*8b50*/  FMUL R96, R96, R154 ;  /* 0x0000009a60607220 */ /* 0x000fe20000400000 */
[----:B------:R-:W-:Y:S01]  /*8b60*/  F2FP.BF16.F32.PACK_AB R90, RZ, R90 ;  /* 0x0000005aff5a723e */ /* 0x000fe200000010ff */
[-C--:B------:R-:W-:Y:S01]  /*8b70*/  FMUL R97, R97, R154.reuse ;  /* 0x0000009a61617220 */ /* 0x080fe20000400000 */
[----:B------:R-:W-:Y:S01]  /*8b80*/  F2FP.BF16.F32.PACK_AB R91, RZ, R91 ;  /* 0x0000005bff5b723e */ /* 0x000fe200000010ff */
[----:B------:R-:W-:Y:S01]  /*8b90*/  IMAD.X R13, R9, 0x1, R7, P4 ;  /* 0x00000001090d7824 */ /* 0x000fe200020e0607 */
[----:B------:R-:W-:Y:S01]  /*8ba0*/  ISETP.GT.AND P4, PT, R0, 0x9, P2 ;  /* 0x000000090000780c */ /* 0x000fe20001784270 */
[----:B------:R-:W-:Y:S01]  /*8bb0*/  FMUL R98, R98, R154 ;  /* 0x0000009a62627220 */ /* 0x000fe20000400000 */
[----:B------:R-:W-:Y:S01]  /*8bc0*/  F2FP.BF16.F32.PACK_AB R92, RZ, R92 ;  /* 0x0000005cff5c723e */ /* 0x000fe200000010ff */
[-C--:B------:R-:W-:Y:S01]  /*8bd0*/  FMUL R99, R99, R154.reuse ;  /* 0x0000009a63637220 */ /* 0x080fe20000400000 */
[----:B------:R-:W-:Y:S01]  /*8be0*/  @P3 STG.E.U16 desc[UR36][R12.64], R90 ;  /* 0x0000005a0c003986 */ /* 0x000fe2000c101524 */
[----:B------:R-:W-:Y:S01]  /*8bf0*/  ISETP.GT.AND P3, PT, R0, 0x8, P2 ;  /* 0x000000080000780c */ /* 0x000fe20001764270 */
[-C--:B------:R-:W-:Y:S01]  /*8c00*/  FMUL R100, R100, R154.reuse ;  /* 0x0000009a64647220 */ /* 0x080fe20000400000 */
[----:B------:R-:W-:Y:S01]  /*8c10*/  F2FP.BF16.F32.PACK_AB R93, RZ, R93 ;  /* 0x0000005dff5d723e */ /* 0x000fe200000010ff */
[----:B------:R-:W-:Y:S01]  /*8c20*/  @P0 STG.E.U16 desc[UR36][R12.64+0x2], R91 ;  /* 0x0000025b0c000986 */ /* 0x000fe2000c101524 */
[----:B------:R-:W-:Y:S01]  /*8c30*/  ISETP.GT.AND P0, PT, R0, 0x8, P1 ;  /* 0x000000080000780c */ /* 0x000fe20000f04270 */
[----:B------:R-:W-:Y:S01]  /*8c40*/  FMUL R101, R101, R154 ;  /* 0x0000009a65657220 */ /* 0x000fe20000400000 */
[----:B------:R-:W-:Y:S01]  /*8c50*/  F2FP.BF16.F32.PACK_AB R94, RZ, R94 ;  /* 0x0000005eff5e723e */ /* 0x000fe200000010ff */
[-C--:B------:R-:W-:Y:S01]  /*8c60*/  FMUL R102, R102, R154.reuse ;  /* 0x0000009a66667220 */ /* 0x080fe20000400000 */
[----:B------:R-:W-:Y:S01]  /*8c70*/  F2FP.BF16.F32.PACK_AB R95, RZ, R95 ;  /* 0x0000005fff5f723e */ /* 0x000fe200000010ff */
[----:B------:R-:W-:Y:S01]  /*8c80*/  FMUL R103, R103, R154 ;  /* 0x0000009a67677220 */ /* 0x000fe20000400000 */
[----:B------:R-:W-:Y:S01]  /*8c90*/  F2FP.BF16.F32.PACK_AB R96, RZ, R96 ;  /* 0x00000060ff60723e */ /* 0x000fe200000010ff */
[-C--:B------:R-:W-:Y:S01]  /*8ca0*/  FMUL R104, R104, R154.reuse ;  /* 0x0000009a68687220 */ /* 0x080fe20000400000 */
[----:B------:R-:W-:Y:S01]  /*8cb0*/  F2FP.BF16.F32.PACK_AB R97, RZ, R97 ;  /* 0x00000061ff61723e */ /* 0x000fe200000010ff */
[----:B------:R-:W-:Y:S01]  /*8cc0*/  @P3 STG.E.U16 desc[UR36][R6.64+0x10], R92 ;  /* 0x0000105c06003986 */ /* 0x000fe2000c101524 */
[C---:B------:R-:W-:Y:S01]  /*8cd0*/  ISETP.GT.AND P3, PT, R0.reuse, 0x9, P1 ;  /* 0x000000090000780c */ /* 0x040fe20000f64270 */
[----:B------:R-:W-:Y:S01]  /*8ce0*/  FMUL R105, R105, R154 ;  /* 0x0000009a69697220 */ /* 0x000fe20000400000 */
[----:B------:R-:W-:Y:S01]  /*8cf0*/  F2FP.BF16.F32.PACK_AB R98, RZ, R98 ;  /* 0x00000062ff62723e */ /* 0x000fe200000010ff */
        /* <DEDUP_REMOVED lines=162> */
[----:B------:R-:W-:Y:S01]  /*9720*/  IMAD.SHL.U32 R15, R4, 0x100, RZ ;  /* 0x00000100040f7824 */ /* 0x000fe200078e00ff */
[----:B------:R-:W-:Y:S01]  /*9730*/  F2FP.BF16.F32.PACK_AB R145, RZ, R145 ;  /* 0x00000091ff91723e */ /* 0x000fe200000010ff */
[----:B------:R-:W-:Y:S01]  /*9740*/  @P3 STG.E.U16 desc[UR36][R6.64+0xa0], R128 ;  /* 0x0000a08006003986 */ /* 0x000fe2000c101524 */
[----:B------:R-:W-:Y:S01]  /*9750*/  ISETP.GT.AND P3, PT, R0, 0x51, P1 ;  /* 0x000000510000780c */ /* 0x000fe20000f64270 */
[----:B------:R-:W-:Y:S01]  /*9760*/  FMUL R24, R24, R154 ;  /* 0x0000009a18187220 */ /* 0x000fe20000400000 */
[----:B------:R-:W-:Y:S01]  /*9770*/  F2FP.BF16.F32.PACK_AB R146, RZ, R146 ;  /* 0x00000092ff92723e */ /* 0x000fe200000010ff */
[----:B------:R-:W-:Y:S01]  /*9780*/  @P4 STG.E.U16 desc[UR36][R6.64+0xa2], R129 ;  /* 0x0000a28106004986 */ /* 0x000fe2000c101524 */
[C---:B------:R-:W-:Y:S01]  /*9790*/  ISETP.GT.AND P4, PT, R0.reuse, 0x58, P2 ;  /* 0x000000580000780c */ /* 0x040fe20001784270 */
        /* <DEDUP_REMOVED lines=18> */
[-C--:B------:R-:W-:Y:S01]  /*98c0*/  FMUL R30, R30, R154.reuse ;  /* 0x0000009a1e1e7220 */ /* 0x080fe20000400000 */
[----:B------:R-:W-:Y:S01]  /*98d0*/  SHF.L.U64.HI R5, R4, 0x8, R5 ;  /* 0x0000000804057819 */ /* 0x000fe20000010205 */
[----:B------:R-:W-:Y:S01]  /*98e0*/  FMUL R31, R31, R154 ;  /* 0x0000009a1f1f7220 */ /* 0x000fe20000400000 */
[----:B------:R-:W-:Y:S01]  /*98f0*/  F2FP.BF16.F32.PACK_AB R24, RZ, R24 ;  /* 0x00000018ff18723e */ /* 0x000fe200000010ff */
[----:B------:R-:W-:Y:S01]  /*9900*/  @P3 STG.E.U16 desc[UR36][R12.64+0xb0], R134 ;  /* 0x0000b0860c003986 */ /* 0x000fe2000c101524 */
[----:B------:R-:W-:Y:S01]  /*9910*/  ISETP.GT.AND P3, PT, R0, 0x61, P2 ;  /* 0x000000610000780c */ /* 0x000fe20001764270 */
        /* <DEDUP_REMOVED lines=43> */
[C---:B------:R-:W-:Y:S01]  /*9bd0*/  ISETP.GT.AND P2, PT, R0.reuse, 0x79, P2 ;  /* 0x000000790000780c */ /* 0x040fe20001744270 */
        /* <DEDUP_REMOVED lines=10> */
[-C--:B------:R-:W-:Y:S01]  /*9c80*/  FMUL R48, R48, R154.reuse ;  /* 0x0000009a30307220 */ /* 0x080fe20000400000 */
[----:B------:R-:W-:Y:S01]  /*9c90*/  F2FP.BF16.F32.PACK_AB R41, RZ, R41 ;  /* 0x00000029ff29723e */ /* 0x000fe200000010ff */
[----:B------:R-:W-:Y:S01]  /*9ca0*/  FMUL R49, R49, R154 ;  /* 0x0000009a31317220 */ /* 0x000fe20000400000 */
[----:B------:R-:W-:Y:S01]  /*9cb0*/  F2FP.BF16.F32.PACK_AB R40, RZ, R40 ;  /* 0x00000028ff28723e */ /* 0x000fe200000010ff */
[----:B------:R-:W-:Y:S01]  /*9cc0*/  @P4 STG.E.U16 desc[UR36][R12.64+0xe0], R146 ;  /* 0x0000e0920c004986 */ /* 0x000fe2000c101524 */
[----:B------:R-:W-:Y:S01]  /*9cd0*/  F2FP.BF16.F32.PACK_AB R42, RZ, R42 ;  /* 0x0000002aff2a723e */ /* 0x000fe200000010ff */
[-C--:B------:R-:W-:Y:S01]  /*9ce0*/  FMUL R50, R50, R154.reuse ;  /* 0x0000009a32327220 */ /* 0x080fe20000400000 */
[----:B------:R-:W-:Y:S01]  /*9cf0*/  F2FP.BF16.F32.PACK_AB R43, RZ, R43 ;  /* 0x0000002bff2b723e */ /* 0x000fe200000010ff */
[----:B------:R-:W-:Y:S01]  /*9d00*/  @P0 STG.E.U16 desc[UR36][R12.64+0xe2], R147 ;  /* 0x0000e2930c000986 */ /* 0x000fe2000c101524 */
[C---:B------:R-:W-:Y:S01]  /*9d10*/  ISETP.GT.AND P0, PT, R0.reuse, 0x78, P1 ;  /* 0x000000780000780c */ /* 0x040fe20000f04270 */
[----:B------:R-:W-:Y:S01]  /*9d20*/  FMUL R51, R51, R154 ;  /* 0x0000009a33337220 */ /* 0x000fe20000400000 */
[----:B------:R-:W-:Y:S01]  /*9d30*/  ISETP.GT.AND P1, PT, R0, 0x79, P1 ;  /* 0x000000790000780c */ /* 0x000fe20000f24270 */
[----:B------:R-:W-:Y:S01]  /*9d40*/  @P3 STG.E.U16 desc[UR36][R6.64+0xf0], R148 ;  /* 0x0000f09406003986 */ /* 0x000fe2000c101524 */
[----:B------:R-:W-:Y:S01]  /*9d50*/  IADD3 R14, P3, P4, R11, R6, R15 ;  /* 0x000000060b0e7210 */ /* 0x000fe20007c7e00f */
[----:B------:R-:W-:Y:S01]  /*9d60*/  FMUL R52, R52, R154 ;  /* 0x0000009a34347220 */ /* 0x000fe20000400000 */
[----:B------:R-:W-:Y:S01]  /*9d70*/  F2FP.BF16.F32.PACK_AB R44, RZ, R44 ;  /* 0x0000002cff2c723e */ /* 0x000fe200000010ff */
[----:B------:R0:W-:Y:S01]  /*9d80*/  @P2 STG.E.U16 desc[UR36][R6.64+0xf2], R149 ;  /* 0x0000f29506002986 */ /* 0x0001e2000c101524 */
[----:B------:R-:W-:Y:S01]  /*9d90*/  IADD3 R4, P2, R15, R6, RZ ;  /* 0x000000060f047210 */ /* 0x000fe20007f5e0ff */
[-C--:B------:R-:W-:Y:S01]  /*9da0*/  FMUL R53, R53, R154.reuse ;  /* 0x0000009a35357220 */ /* 0x080fe20000400000 */
[----:B------:R-:W-:Y:S01]  /*9db0*/  IADD3.X R15, R9, R7, R5, P3, P4 ;  /* 0x00000007090f7210 */ /* 0x000fe20001fe8405 */
[-C--:B------:R-:W-:Y:S01]  /*9dc0*/  FMUL R54, R54, R154.reuse ;  /* 0x0000009a36367220 */ /* 0x080fe20000400000 */
[C---:B------:R-:W-:Y:S01]  /*9dd0*/  ISETP.GT.AND P3, PT, R157.reuse, 0x88, PT ;  /* 0x000000889d00780c */ /* 0x040fe20003f64270 */
[----:B------:R-:W-:Y:S01]  /*9de0*/  @P0 STG.E.U16 desc[UR36][R12.64+0xf0], R150 ;  /* 0x0000f0960c000986 */ /* 0x000fe2000c101524 */
[----:B------:R-:W-:Y:S01]  /*9df0*/  ISETP.GT.AND P0, PT, R157, 0x80, PT ;  /* 0x000000809d00780c */ /* 0x000fe20003f04270 */
[----:B------:R-:W-:Y:S01]  /*9e00*/  IMAD.X R5, R5, 0x1, R7, P2 ;  /* 0x0000000105057824 */ /* 0x000fe200010e0607 */
[C---:B------:R-:W-:Y:S01]  /*9e10*/  ISETP.GT.AND P2, PT, R0.reuse, RZ, P3 ;  /* 0x000000ff0000720c */ /* 0x040fe20001f44270 */
[----:B------:R-:W-:Y:S01]  /*9e20*/  @P1 STG.E.U16 desc[UR36][R12.64+0xf2], R151 ;  /* 0x0000f2970c001986 */ /* 0x000fe2000c101524 */
[C---:B------:R-:W-:Y:S01]  /*9e30*/  ISETP.GT.AND P1, PT, R0.reuse, RZ, P0 ;  /* 0x000000ff0000720c */ /* 0x040fe20000724270 */
[-C--:B------:R-:W-:Y:S01]  /*9e40*/  FMUL R55, R55, R154.reuse ;  /* 0x0000009a37377220 */ /* 0x080fe20000400000 */
[----:B------:R-:W-:Y:S01]  /*9e50*/  ISETP.GT.AND P4, PT, R0, 0x1, P0 ;  /* 0x000000010000780c */ /* 0x000fe20000784270 */
[-C--:B------:R-:W-:Y:S01]  /*9e60*/  FMUL R56, R56, R154.reuse ;  /* 0x0000009a38387220 */ /* 0x080fe20000400000 */
[----:B------:R-:W-:Y:S01]  /*9e70*/  F2FP.BF16.F32.PACK_AB R45, RZ, R45 ;  /* 0x0000002dff2d723e */ /* 0x000fe200000010ff */
[----:B------:R-:W-:Y:S01]  /*9e80*/  FMUL R57, R57, R154 ;  /* 0x0000009a39397220 */ /* 0x000fe20000400000 */
[----:B------:R-:W-:Y:S01]  /*9e90*/  F2FP.BF16.F32.PACK_AB R46, RZ, R46 ;  /* 0x0000002eff2e723e */ /* 0x000fe200000010ff */
[-C--:B------:R-:W-:Y:S01]  /*9ea0*/  FMUL R58, R58, R154.reuse ;  /* 0x0000009a3a3a7220 */ /* 0x080fe20000400000 */
[----:B------:R-:W-:Y:S01]  /*9eb0*/  F2FP.BF16.F32.PACK_AB R47, RZ, R47 ;  /* 0x0000002fff2f723e */ /* 0x000fe200000010ff */
[----:B------:R-:W-:Y:S01]  /*9ec0*/  FMUL R59, R59, R154 ;  /* 0x0000009a3b3b7220 */ /* 0x000fe20000400000 */
[----:B------:R-:W-:Y:S01]  /*9ed0*/  F2FP.BF16.F32.PACK_AB R48, RZ, R48 ;  /* 0x00000030ff30723e */ /* 0x000fe200000010ff */
[----:B------:R-:W-:Y:S01]  /*9ee0*/  FMUL R60, R60, R154 ;  /* 0x0000009a3c3c7220 */ /* 0x000fe20000400000 */
[----:B------:R-:W-:Y:S01]  /*9ef0*/  F2FP.BF16.F32.PACK_AB R49, RZ, R49 ;  /* 0x00000031ff31723e */ /* 0x000fe200000010ff */
[----:B------:R-:W-:Y:S01]  /*9f00*/  @P1 STG.E.U16 desc[UR36][R4.64], R24 ;  /* 0x0000001804001986 */ /* 0x000fe2000c101524 */
[----:B0-----:R-:W-:Y:S01]  /*9f10*/  IADD3 R6, P1, R11, R4, RZ ;  /* 0x000000040b067210 */ /* 0x001fe20007f3e0ff */
[----:B------:R-:W-:Y:S01]  /*9f20*/  FMUL R61, R61, R154 ;  /* 0x0000009a3d3d7220 */ /* 0x000fe20000400000 */
[----:B------:R-:W-:Y:S01]  /*9f30*/  F2FP.BF16.F32.PACK_AB R50, RZ, R50 ;  /* 0x00000032ff32723e */ /* 0x000fe200000010ff */
[----:B------:R-:W-:Y:S01]  /*9f40*/  @P4 STG.E.U16 desc[UR36][R4.64+0x2], R25 ;  /* 0x0000021904004986 */ /* 0x000fe2000c101524 */
[C---:B------:R-:W-:Y:S01]  /*9f50*/  ISETP.GT.AND P4, PT, R0.reuse, 0x1, P3 ;  /* 0x000000010000780c */ /* 0x040fe20001f84270 */
[--C-:B------:R-:W-:Y:S01]  /*9f60*/  IMAD.X R7, R9, 0x1, R5.reuse, P1 ;  /* 0x0000000109077824 */ /* 0x100fe200008e0605 */
[----:B------:R-:W-:Y:S01]  /*9f70*/  ISETP.GT.AND P1, PT, R0, 0x8, P0 ;  /* 0x000000080000780c */ /* 0x000fe20000724270 */
[-C--:B------:R-:W-:Y:S01]  /*9f80*/  FMUL R62, R62, R154.reuse ;  /* 0x0000009a3e3e7220 */ /* 0x080fe20000400000 */
[----:B------:R-:W-:Y:S01]  /*9f90*/  F2FP.BF16.F32.PACK_AB R51, RZ, R51 ;  /* 0x00000033ff33723e */ /* 0x000fe200000010ff */
[-C--:B------:R-:W-:Y:S01]  /*9fa0*/  FMUL R63, R63, R154.reuse ;  /* 0x0000009a3f3f7220 */ /* 0x080fe20000400000 */
[----:B------:R-:W-:Y:S01]  /*9fb0*/  @P2 STG.E.U16 desc[UR36][R6.64], R26 ;  /* 0x0000001a06002986 */ /* 0x000fe2000c101524 */
[----:B------:R-:W-:Y:S01]  /*9fc0*/  ISETP.GT.AND P2, PT, R0, 0x9, P0 ;  /* 0x000000090000780c */ /* 0x000fe20000744270 */
[----:B------:R-:W-:Y:S01]  /*9fd0*/  FMUL R64, R64, R154 ;  /* 0x0000009a40407220 */ /* 0x000fe20000400000 */
[----:B------:R-:W-:Y:S01]  /*9fe0*/  F2FP.BF16.F32.PACK_AB R52, RZ, R52 ;  /* 0x00000034ff34723e */ /* 0x000fe200000010ff */
[-C--:B------:R-:W-:Y:S01]  /*9ff0*/  FMUL R65, R65, R154.reuse ;  /* 0x0000009a41417220 */ /* 0x080fe20000400000 */
[----:B------:R-:W-:Y:S01]  /*a000*/  F2FP.BF16.F32.PACK_AB R53, RZ, R53 ;  /* 0x00000035ff35723e */ /* 0x000fe200000010ff */
[----:B------:R-:W-:Y:S01]  /*a010*/  FMUL R66, R66, R154 ;  /* 0x0000009a42427220 */ /* 0x000fe20000400000 */
[----:B------:R0:W-:Y:S01]  /*a020*/  @P4 STG.E.U16 desc[UR36][R6.64+0x2], R27 ;  /* 0x0000021b06004986 */ /* 0x0001e2000c101524 */
[----:B------:R-:W-:Y:S01]  /*a030*/  IADD3 R8, P4, R11, R4, RZ ;  /* 0x000000040b087210 */ /* 0x000fe20007f9e0ff */
[----:B------:R-:W-:Y:S01]  /*a040*/  FMUL R67, R67, R154 ;  /* 0x0000009a43437220 */ /* 0x000fe20000400000 */
[----:B------:R-:W-:Y:S01]  /*a050*/  F2FP.BF16.F32.PACK_AB R54, RZ, R54 ;  /* 0x00000036ff36723e */ /* 0x000fe200000010ff */
[----:B------:R-:W-:Y:S01]  /*a060*/  @P1 STG.E.U16 desc[UR36][R4.64+0x10], R28 ;  /* 0x0000101c04001986 */ /* 0x000fe2000c101524 */
[C---:B------:R-:W-:Y:S01]  /*a070*/  ISETP.GT.AND P1, PT, R0.reuse, 0x8, P3 ;  /* 0x000000080000780c */ /* 0x040fe20001f24270 */
[----:B------:R-:W-:Y:S01]  /*a080*/  IMAD.X R9, R9, 0x1, R5, P4 ;  /* 0x0000000109097824 */ /* 0x000fe200020e0605 */
[C---:B------:R-:W-:Y:S01]  /*a090*/  ISETP.GT.AND P4, PT, R0.reuse, 0x9, P3 ;  /* 0x000000090000780c */ /* 0x040fe20001f84270 */
[----:B------:R-:W-:Y:S01]  /*a0a0*/  @P2 STG.E.U16 desc[UR36][R4.64+0x12], R29 ;  /* 0x0000121d04002986 */ /* 0x000fe2000c101524 */
        /* <DEDUP_REMOVED lines=25> */
[----:B------:R-:W-:Y:S01]  /*a240*/  FMUL R76, R76, R154 ;  /* 0x0000009a4c4c7220 */ /* 0x000fe20000400000 */
[----:B------:R-:W-:Y:S01]  /*a250*/  F2FP.BF16.F32.PACK_AB R63, RZ, R63 ;  /* 0x0000003fff3f723e */ /* 0x000fe200000010ff */
[--C-:B0-----:R-:W-:Y:S01]  /*a260*/  @P4 IMAD.MOV.U32 R7, RZ, RZ, R15.reuse ;  /* 0x000000ffff074224 */ /* 0x101fe200078e000f */
[----:B------:R-:W-:Y:S01]  /*a270*/  @P4 MOV R6, R14 ;  /* 0x0000000e00064202 */ /* 0x000fe20000000f00 */
[----:B------:R-:W-:Y:S01]  /*a280*/  FMUL R77, R77, R154 ;  /* 0x0000009a4d4d7220 */ /* 0x000fe20000400000 */
[----:B------:R-:W-:Y:S01]  /*a290*/  F2FP.BF16.F32.PACK_AB R64, RZ, R64 ;  /* 0x00000040ff40723e */ /* 0x000fe200000010ff */
[-C--:B------:R-:W-:Y:S01]  /*a2a0*/  FMUL R78, R78, R154.reuse ;  /* 0x0000009a4e4e7220 */ /* 0x080fe20000400000 */
[----:B------:R-:W-:Y:S01]  /*a2b0*/  F2FP.BF16.F32.PACK_AB R65, RZ, R65 ;  /* 0x00000041ff41723e */ /* 0x000fe200000010ff */
[----:B------:R0:W-:Y:S01]  /*a2c0*/  @P4 STG.E.U16 desc[UR36][R6.64+0x20], R34 ;  /* 0x0000202206004986 */ /* 0x0001e2000c101524 */
        /* <DEDUP_REMOVED lines=9> */
[----:B------:R-:W-:Y:S01]  /*a360*/  FMUL R83, R83, R154 ;  /* 0x0000009a53537220 */ /* 0x000fe20000400000 */
[----:B------:R-:W-:Y:S01]  /*a370*/  F2FP.BF16.F32.PACK_AB R70, RZ, R70 ;  /* 0x00000046ff46723e */ /* 0x000fe200000010ff */
[----:B0-----:R-:W-:Y:S01]  /*a380*/  @P2 IMAD.MOV.U32 R6, RZ, RZ, R14 ;  /* 0x000000ffff062224 */ /* 0x001fe200078e000e */
[----:B------:R-:W-:Y:S01]  /*a390*/  F2FP.BF16.F32.PACK_AB R71, RZ, R71 ;  /* 0x00000047ff47723e */ /* 0x000fe200000010ff */
[----:B------:R-:W-:Y:S01]  /*a3a0*/  @P2 IMAD.MOV.U32 R7, RZ, RZ, R15 ;  /* 0x000000ffff072224 */ /* 0x000fe200078e000f */
[----:B------:R-:W-:Y:S01]  /*a3b0*/  F2FP.BF16.F32.PACK_AB R72, RZ, R72 ;  /* 0x00000048ff48723e */ /* 0x000fe200000010ff */
[-C--:B------:R-:W-:Y:S01]  /*a3c0*/  FMUL R84, R84, R154.reuse ;  /* 0x0000009a54547220 */ /* 0x080fe20000400000 */
[----:B------:R-:W-:Y:S01]  /*a3d0*/  F2FP.BF16.F32.PACK_AB R73, RZ, R73 ;  /* 0x00000049ff49723e */ /* 0x000fe200000010ff */
[-C--:B------:R-:W-:Y:S01]  /*a3e0*/  FMUL R85, R85, R154.reuse ;  /* 0x0000009a55557220 */ /* 0x080fe20000400000 */
[----:B------:R0:W-:Y:S01]  /*a3f0*/  @P2 STG.E.U16 desc[UR36][R6.64+0x22], R35 ;  /* 0x0000222306002986 */ /* 0x0001e2000c101524 */
[----:B------:R-:W-:Y:S01]  /*a400*/  ISETP.GT.AND P2, PT, R0, 0x18, P3 ;  /* 0x000000180000780c */ /* 0x000fe20001f44270 */
[----:B------:R-:W-:Y:S01]  /*a410*/  FMUL R86, R86, R154 ;  /* 0x0000009a56567220 */ /* 0x000fe20000400000 */
[----:B------:R-:W-:Y:S01]  /*a420*/  F2FP.BF16.F32.PACK_AB R74, RZ, R74 ;  /* 0x0000004aff4a723e */ /* 0x000fe200000010ff */
[----:B------:R-:W-:Y:S01]  /*a430*/  @P1 STG.E.U16 desc[UR36][R4.64+0x30], R36 ;  /* 0x0000302404001986 */ /* 0x000fe2000c101524 */
[C---:B------:R-:W-:Y:S01]  /*a440*/  ISETP.GT.AND P1, PT, R0.reuse, 0x19, P3 ;  /* 0x000000190000780c */ /* 0x040fe20001f24270 */
[----:B------:R-:W-:Y:S01]  /*a450*/  FMUL R87, R87, R154 ;  /* 0x0000009a57577220 */ /* 0x000fe20000400000 */
[----:B------:R-:W-:Y:S01]  /*a460*/  F2FP.BF16.F32.PACK_AB R75, RZ, R75 ;  /* 0x0000004bff4b723e */ /* 0x000fe200000010ff */
[----:B------:R-:W-:Y:S01]  /*a470*/  @P4 STG.E.U16 desc[UR36][R4.64+0x32], R37 ;  /* 0x0000322504004986 */ /* 0x000fe2000c101524 */
[----:B------:R-:W-:-:S02]  /*a480*/  ISETP.GT.AND P4, PT, R0, 0x20, P0 ;  /* 0x000000200000780c */ /* 0x000fc40000784270 */
[----:B------:R-:W-:Y:S02]  /*a490*/  F2FP.BF16.F32.PACK_AB R76, RZ, R76 ;  /* 0x0000004cff4c723e */ /* 0x000fe400000010ff */
[----:B------:R-:W-:Y:S01]  /*a4a0*/  F2FP.BF16.F32.PACK_AB R77, RZ, R77 ;  /* 0x0000004dff4d723e */ /* 0x000fe200000010ff */
[----:B0-----:R-:W-:Y:S01]  /*a4b0*/  @P2 IMAD.MOV.U32 R6, RZ, RZ, R14 ;  /* 0x000000ffff062224 */ /* 0x001fe200078e000e */
[----:B------:R-:W-:Y:S01]  /*a4c0*/  F2FP.BF16.F32.PACK_AB R78, RZ, R78 ;  /* 0x0000004eff4e723e */ /* 0x000fe200000010ff */
[----:B------:R-:W-:Y:S01]  /*a4d0*/  @P2 IMAD.MOV.U32 R7, RZ, RZ, R15 ;  /* 0x000000ffff072224 */ /* 0x000fe200078e000f */
[----:B------:R-:W-:Y:S02]  /*a4e0*/  F2FP.BF16.F32.PACK_AB R79, RZ, R79 ;  /* 0x0000004fff4f723e */ /* 0x000fe400000010ff */
[----:B------:R-:W-:Y:S02]  /*a4f0*/  F2FP.BF16.F32.PACK_AB R80, RZ, R80 ;  /* 0x00000050ff50723e */ /* 0x000fe400000010ff */
[----:B------:R0:W-:Y:S01]  /*a500*/  @P2 STG.E.U16 desc[UR36][R6.64+0x30], R38 ;  /* 0x0000302606002986 */ /* 0x0001e2000c101524 */
[----:B------:R-:W-:-:S02]  /*a510*/  ISETP.GT.AND P2, PT, R0, 0x21, P0 ;  /* 0x000000210000780c */ /* 0x000fc40000744270 */
[----:B------:R-:W-:Y:S02]  /*a520*/  F2FP.BF16.F32.PACK_AB R81, RZ, R81 ;  /* 0x00000051ff51723e */ /* 0x000fe400000010ff */
[----:B------:R-:W-:Y:S02]  /*a530*/  F2FP.BF16.F32.PACK_AB R82, RZ, R82 ;  /* 0x00000052ff52723e */ /* 0x000fe400000010ff */
[----:B------:R-:W-:Y:S02]  /*a540*/  F2FP.BF16.F32.PACK_AB R83, RZ, R83 ;  /* 0x00000053ff53723e */ /* 0x000fe400000010ff */
[----:B------:R-:W-:Y:S02]  /*a550*/  F2FP.BF16.F32.PACK_AB R84, RZ, R84 ;  /* 0x00000054ff54723e */ /* 0x000fe400000010ff */
[----:B------:R-:W-:Y:S01]  /*a560*/  F2FP.BF16.F32.PACK_AB R85, RZ, R85 ;  /* 0x00000055ff55723e */ /* 0x000fe200000010ff */
[----:B0-----:R-:W-:Y:S01]  /*a570*/  @P1 IMAD.MOV.U32 R6, RZ, RZ, R14 ;  /* 0x000000ffff061224 */ /* 0x001fe200078e000e */
[----:B------:R-:W-:Y:S01]  /*a580*/  F2FP.BF16.F32.PACK_AB R86, RZ, R86 ;  /* 0x00000056ff56723e */ /* 0x000fe200000010ff */
[----:B------:R-:W-:Y:S01]  /*a590*/  @P1 IMAD.MOV.U32 R7, RZ, RZ, R15 ;  /* 0x000000ffff071224 */ /* 0x000fe200078e000f */
[----:B------:R-:W-:-:S04]  /*a5a0*/  F2FP.BF16.F32.PACK_AB R87, RZ, R87 ;  /* 0x00000057ff57723e */ /* 0x000fc800000010ff */
[----:B------:R0:W-:Y:S01]  /*a5b0*/  @P1 STG.E.U16 desc[UR36][R6.64+0x32], R39 ;  /* 0x0000322706001986 */ /* 0x0001e2000c101524 */
[----:B------:R-:W-:-:S03]  /*a5c0*/  ISETP.GT.AND P1, PT, R0, 0x20, P3 ;  /* 0x000000200000780c */ /* 0x000fc60001f24270 */
[----:B------:R-:W-:Y:S01]  /*a5d0*/  @P2 STG.E.U16 desc[UR36][R4.64+0x42], R41 ;  /* 0x0000422904002986 */ /* 0x000fe2000c101524 */
[----:B------:R-:W-:-:S03]  /*a5e0*/  ISETP.GT.AND P2, PT, R0, 0x21, P3 ;  /* 0x000000210000780c */ /* 0x000fc60001f44270 */
[----:B------:R-:W-:Y:S01]  /*a5f0*/  @P4 STG.E.U16 desc[UR36][R4.64+0x40], R40 ;  /* 0x0000402804004986 */ /* 0x000fe2000c101524 */
[----:B------:R-:W-:-:S05]  /*a600*/  ISETP.GT.AND P4, PT, R0, 0x28, P0 ;  /* 0x000000280000780c */ /* 0x000fca0000784270 */
[----:B0-----:R-:W-:Y:S02]  /*a610*/  @P1 IMAD.MOV.U32 R6, RZ, RZ, R14 ;  /* 0x000000ffff061224 */ /* 0x001fe400078e000e */
[----:B------:R-:W-:-:S05]  /*a620*/  @P1 IMAD.MOV.U32 R7, RZ, RZ, R15 ;  /* 0x000000ffff071224 */ /* 0x000fca00078e000f */
[----:B------:R0:W-:Y:S01]  /*a630*/  @P1 STG.E.U16 desc[UR36][R6.64+0x40], R42 ;  /* 0x0000402a06001986 */ /* 0x0001e2000c101524 */
[----:B------:R-:W-:Y:S01]  /*a640*/  ISETP.GT.AND P1, PT, R0, 0x29, P0 ;  /* 0x000000290000780c */ /* 0x000fe20000724270 */
[----:B0-----:R-:W-:Y:S01]  /*a650*/  @P2 IMAD.MOV.U32 R6, RZ, RZ, R14 ;  /* 0x000000ffff062224 */ /* 0x001fe200078e000e */
[----:B------:R-:W-:-:S05]  /*a660*/  @P2 MOV R7, R15 ;  /* 0x0000000f00072202 */ /* 0x000fca0000000f00 */
        /* <DEDUP_REMOVED lines=10> */
[----:B0-----:R-:W-:Y:S02]  /*a710*/  @P4 IMAD.MOV.U32 R6, RZ, RZ, R14 ;  /* 0x000000ffff064224 */ /* 0x001fe400078e000e */
[----:B------:R-:W-:-:S05]  /*a720*/  @P4 IMAD.MOV.U32 R7, RZ, RZ, R15 ;  /* 0x000000ffff074224 */ /* 0x000fca00078e000f */
[----:B------:R0:W-:Y:S01]  /*a730*/  @P4 STG.E.U16 desc[UR36][R6.64+0x52], R47 ;  /* 0x0000522f06004986 */ /* 0x0001e2000c101524 */
[----:B------:R-:W-:-:S03]  /*a740*/  ISETP.GT.AND P4, PT, R0, 0x31, P0 ;  /* 0x000000310000780c */ /* 0x000fc60000784270 */
[----:B------:R-:W-:Y:S01]  /*a750*/  @P1 STG.E.U16 desc[UR36][R4.64+0x60], R48 ;  /* 0x0000603004001986 */ /* 0x000fe2000c101524 */
[----:B------:R-:W-:Y:S01]  /*a760*/  ISETP.GT.AND P1, PT, R0, 0x31, P3 ;  /* 0x000000310000780c */ /* 0x000fe20001f24270 */
[----:B0-----:R-:W-:Y:S02]  /*a770*/  @P2 IMAD.MOV.U32 R6, RZ, RZ, R14 ;  /* 0x000000ffff062224 */ /* 0x001fe400078e000e */
[----:B------:R-:W-:-:S06]  /*a780*/  @P2 IMAD.MOV.U32 R7, RZ, RZ, R15 ;  /* 0x000000ffff072224 */ /* 0x000fcc00078e000f */
[----:B------:R-:W-:Y:S01]  /*a790*/  @P4 STG.E.U16 desc[UR36][R4.64+0x62], R49 ;  /* 0x0000623104004986 */ /* 0x000fe2000c101524 */
[----:B------:R-:W-:-:S03]  /*a7a0*/  ISETP.GT.AND P4, PT, R0, 0x39, P0 ;  /* 0x000000390000780c */ /* 0x000fc60000784270 */
[----:B------:R0:W-:Y:S01]  /*a7b0*/  @P2 STG.E.U16 desc[UR36][R6.64+0x60], R50 ;  /* 0x0000603206002986 */ /* 0x0001e2000c101524 */
[----:B------:R-:W-:Y:S01]  /*a7c0*/  ISETP.GT.AND P2, PT, R0, 0x38, P0 ;  /* 0x000000380000780c */ /* 0x000fe20000744270 */
[----:B0-----:R-:W-:Y:S02]  /*a7d0*/  @P1 IMAD.MOV.U32 R6, RZ, RZ, R14 ;  /* 0x000000ffff061224 */ /* 0x001fe400078e000e */
[----:B------:R-:W-:-:S05]  /*a7e0*/  @P1 IMAD.MOV.U32 R7, RZ, RZ, R15 ;  /* 0x000000ffff071224 */ /* 0x000fca00078e000f */
[----:B------:R0:W-:Y:S01]  /*a7f0*/  @P1 STG.E.U16 desc[UR36][R6.64+0x62], R51 ;  /* 0x0000623306001986 */ /* 0x0001e2000c101524 */
[----:B------:R-:W-:-:S04]  /*a800*/  ISETP.GT.AND P1, PT, R0, 0x38, P3 ;  /* 0x000000380000780c */ /* 0x000fc80001f24270 */
[----:B------:R-:W-:Y:S01]  /*a810*/  @P2 STG.E.U16 desc[UR36][R4.64+0x70], R52 ;  /* 0x0000703404002986 */ /* 0x000fe2000c101524 */
[----:B------:R-:W-:-:S03]  /*a820*/  ISETP.GT.AND P2, PT, R0, 0x39, P3 ;  /* 0x000000390000780c */ /* 0x000fc60001f44270 */
[----:B------:R-:W-:Y:S01]  /*a830*/  @P4 STG.E.U16 desc[UR36][R4.64+0x72], R53 ;  /* 0x0000723504004986 */ /* 0x000fe2000c101524 */
[----:B------:R-:W-:-:S04]  /*a840*/  ISETP.GT.AND P4, PT, R0, 0x40, P0 ;  /* 0x000000400000780c */ /* 0x000fc80000784270 */
[----:B0-----:R-:W-:Y:S02]  /*a850*/  @P1 IMAD.MOV.U32 R6, RZ, RZ, R14 ;  /* 0x000000ffff061224 */ /* 0x001fe400078e000e */
[----:B------:R-:W-:-:S05]  /*a860*/  @P1 IMAD.MOV.U32 R7, RZ, RZ, R15 ;  /* 0x000000ffff071224 */ /* 0x000fca00078e000f */
[----:B------:R0:W-:Y:S01]  /*a870*/  @P1 STG.E.U16 desc[UR36][R6.64+0x70], R54 ;  /* 0x0000703606001986 */ /* 0x0001e2000c101524 */
[----:B------:R-:W-:Y:S02]  /*a880*/  ISETP.GT.AND P1, PT, R0, 0x41, P0 ;  /* 0x000000410000780c */ /* 0x000fe40000724270 */
[----:B0-----:R-:W-:Y:S01]  /*a890*/  @P2 MOV R6, R14 ;  /* 0x0000000e00062202 */ /* 0x001fe20000000f00 */
[----:B------:R-:W-:-:S05]  /*a8a0*/  @P2 IMAD.MOV.U32 R7, RZ, RZ, R15 ;  /* 0x000000ffff072224 */ /* 0x000fca00078e000f */
        /* <DEDUP_REMOVED lines=30> */
[----:B0-----:R-:W-:Y:S01]  /*aa90*/  @P1 IMAD.MOV.U32 R6, RZ, RZ, R14 ;  /* 0x000000ffff061224 */ /* 0x001fe200078e000e */
[----:B------:R-:W-:-:S05]  /*aaa0*/  @P1 MOV R7, R15 ;  /* 0x0000000f00071202 */ /* 0x000fca0000000f00 */
        /* <DEDUP_REMOVED lines=31> */
[----:B------:R-:W-:Y:S02]  /*aca0*/  ISETP.GT.AND P2, PT, R0, 0x69, P3 ;  /* 0x000000690000780c */ /* 0x000fe40001f44270 */
[----:B0-----:R-:W-:Y:S01]  /*acb0*/  @P1 MOV R6, R14 ;  /* 0x0000000e00061202 */ /* 0x001fe20000000f00 */
        /* <DEDUP_REMOVED lines=10> */
[----:B------:R-:W-:Y:S01]  /*ad60*/  ISETP.GT.AND P1, PT, R0, 0x71, P3 ;  /* 0x000000710000780c */ /* 0x000fe20001f24270 */
[----:B0-----:R-:W-:Y:S02]  /*ad70*/  @P4 IMAD.MOV.U32 R6, RZ, RZ, R14 ;  /* 0x000000ffff064224 */ /* 0x001fe400078e000e */
[----:B------:R-:W-:-:S05]  /*ad80*/  @P4 IMAD.MOV.U32 R7, RZ, RZ, R15 ;  /* 0x000000ffff074224 */ /* 0x000fca00078e000f */
[----:B------:R-:W-:Y:S01]  /*ad90*/  @P2 STG.E.U16 desc[UR36][R4.64+0xe2], R81 ;  /* 0x0000e25104002986 */ /* 0x000fe2000c101524 */
[C---:B------:R-:W-:Y:S02]  /*ada0*/  ISETP.GT.AND P2, PT, R0.reuse, 0x78, P0 ;  /* 0x000000780000780c */ /* 0x040fe40000744270 */
[C---:B------:R-:W-:Y:S01]  /*adb0*/  ISETP.GT.AND P0, PT, R0.reuse, 0x79, P0 ;  /* 0x000000790000780c */ /* 0x040fe20000704270 */
[----:B------:R0:W-:Y:S01]  /*adc0*/  @P4 STG.E.U16 desc[UR36][R6.64+0xe0], R82 ;  /* 0x0000e05206004986 */ /* 0x0001e2000c101524 */
[C---:B------:R-:W-:Y:S02]  /*add0*/  ISETP.GT.AND P4, PT, R0.reuse, 0x78, P3 ;  /* 0x000000780000780c */ /* 0x040fe40001f84270 */
[----:B------:R-:W-:Y:S01]  /*ade0*/  ISETP.GT.AND P3, PT, R0, 0x79, P3 ;  /* 0x000000790000780c */ /* 0x000fe20001f64270 */
[----:B0-----:R-:W-:Y:S02]  /*adf0*/  @P1 IMAD.MOV.U32 R6, RZ, RZ, R14 ;  /* 0x000000ffff061224 */ /* 0x001fe400078e000e */
[----:B------:R-:W-:-:S05]  /*ae00*/  @P1 IMAD.MOV.U32 R7, RZ, RZ, R15 ;  /* 0x000000ffff071224 */ /* 0x000fca00078e000f */
[----:B------:R-:W-:Y:S04]  /*ae10*/  @P1 STG.E.U16 desc[UR36][R6.64+0xe2], R83 ;  /* 0x0000e25306001986 */ /* 0x000fe8000c101524 */
[----:B------:R-:W-:Y:S04]  /*ae20*/  @P2 STG.E.U16 desc[UR36][R4.64+0xf0], R84 ;  /* 0x0000f05404002986 */ /* 0x000fe8000c101524 */
[----:B------:R0:W-:Y:S02]  /*ae30*/  @P0 STG.E.U16 desc[UR36][R4.64+0xf2], R85 ;  /* 0x0000f25504000986 */ /* 0x0001e4000c101524 */
[----:B0-----:R-:W-:-:S02]  /*ae40*/  @P4 IMAD.MOV.U32 R4, RZ, RZ, R14 ;  /* 0x000000ffff044224 */ /* 0x001fc400078e000e */
[----:B------:R-:W-:-:S05]  /*ae50*/  @P4 IMAD.MOV.U32 R5, RZ, RZ, R15 ;  /* 0x000000ffff054224 */ /* 0x000fca00078e000f */
[----:B------:R0:W-:Y:S04]  /*ae60*/  @P4 STG.E.U16 desc[UR36][R4.64+0xf0], R86 ;  /* 0x0000f05604004986 */ /* 0x0001e8000c101524 */
[----:B------:R0:W-:Y:S02]  /*ae70*/  @P3 STG.E.U16 desc[UR36][R14.64+0xf2], R87 ;  /* 0x0000f2570e003986 */ /* 0x0001e4000c101524 */
.L_x_286:
[----:B------:R-:W-:Y:S05]  /*ae80*/  BSYNC B0 ;  /* 0x0000000000007941 */ /* 0x000fea0003800000 */
.L_x_34:
[----:B------:R-:W-:Y:S01]  /*ae90*/  ULDC UR4, c[0x0][0xc] ;  /* 0x0000030000047ab9 */ /* 0x000fe20000000800 */
[----:B------:R-:W-:Y:S01]  /*aea0*/  ULDC UR5, c[0x0][0x10] ;  /* 0x0000040000057ab9 */ /* 0x000fe20000000800 */
[----:B0-----:R-:W0:Y:S01]  /*aeb0*/  LDC R5, c[0x0][0x14] ;  /* 0x00000500ff057b82 */ /* 0x001e220000000800 */
[----:B------:R-:W-:Y:S01]  /*aec0*/  UIMAD.WIDE.U32 UR4, UR4, UR5, URZ ;  /* 0x00000005040472a5 */ /* 0x000fe2000f8e003f */
[----:B------:R-:W-:Y:S01]  /*aed0*/  PRMT R0, RZ, 0x7610, R0 ;  /* 0x00007610ff007816 */ /* 0x000fe20000000000 */
[----:B------:R-:W-:Y:S01]  /*aee0*/  IMAD.MOV.U32 R23, RZ, RZ, -0x1 ;  /* 0xffffffffff177424 */ /* 0x000fe200078e00ff */
[----:B------:R-:W-:-:S03]  /*aef0*/  MOV R153, 0xffffffff ;  /* 0xffffffff00997802 */ /* 0x000fc60000000f00 */
[----:B0-----:R-:W-:-:S04]  /*af00*/  IMAD.WIDE.U32 R16, R5, UR4, R16 ;  /* 0x0000000405107c25 */ /* 0x001fc8000f8e0010 */
[----:B------:R-:W-:Y:S01]  /*af10*/  IMAD R5, R5, UR5, RZ ;  /* 0x0000000505057c24 */ /* 0x000fe2000f8e02ff */
[----:B------:R-:W-:Y:S02]  /*af20*/  ULDC.64 UR4, c[0x0][0x650] ;  /* 0x0001940000047ab9 */ /* 0x000fe40000000a00 */
[----:B------:R-:W-:Y:S01]  /*af30*/  ISETP.GE.U32.AND P0, PT, R16, UR4, PT ;  /* 0x0000000410007c0c */ /* 0x000fe2000bf06070 */
[----:B------:R-:W-:-:S05]  /*af40*/  IMAD.IADD R17, R17, 0x1, R5 ;  /* 0x0000000111117824 */ /* 0x000fca00078e0205 */
[----:B------:R-:W-:-:S13]  /*af50*/  ISETP.GE.U32.AND.EX P0, PT, R17, UR5, PT, P0 ;  /* 0x0000000511007c0c */ /* 0x000fda000bf06100 */
[----:B------:R-:W-:Y:S05]  /*af60*/  @P0 BRA `(.L_x_287) ;  /* 0x0000000400640947 */ /* 0x000fea0003800000 */
[----:B------:R-:W0:Y:S01]  /*af70*/  S2R R12, SR_CTAID.X ;  /* 0x00000000000c7919 */ /* 0x000e220000002500 */
[----:B------:R-:W3:Y:S01]  /*af80*/  LDC.64 R10, c[0x0][0x628] ;  /* 0x00018a00ff0a7b82 */ /* 0x000ee20000000a00 */
[----:B------:R-:W-:Y:S01]  /*af90*/  ULDC UR4, c[0x0][0x150] ;  /* 0x0000540000047ab9 */ /* 0x000fe20000000800 */
[----:B-12---:R-:W-:Y:S01]  /*afa0*/  IMAD.MOV.U32 R8, RZ, RZ, R16 ;  /* 0x000000ffff087224 */ /* 0x006fe200078e0010 */
[----:B------:R-:W1:Y:S01]  /*afb0*/  S2R R24, SR_CTAID.Y ;  /* 0x0000000000187919 */ /* 0x000e620000002600 */
[----:B------:R-:W-:-:S04]  /*afc0*/  IMAD.MOV.U32 R9, RZ, RZ, R17 ;  /* 0x000000ffff097224 */ /* 0x000fc800078e0011 */
[----:B------:R-:W2:Y:S08]  /*afd0*/  LDC R21, c[0x0][0x144] ;  /* 0x00005100ff157b82 */ /* 0x000eb00000000800 */
[----:B------:R-:W1:Y:S08]  /*afe0*/  LDC R0, c[0x0][0x630] ;  /* 0x00018c00ff007b82 */ /* 0x000e700000000800 */
[----:B------:R-:W1:Y:S01]  /*aff0*/  LDC.64 R14, c[0x0][0x620] ;  /* 0x00018800ff0e7b82 */ /* 0x000e620000000a00 */
[----:B---3--:R-:W-:-:S04]  /*b000*/  ISETP.NE.U32.AND P0, PT, R10, RZ, PT ;  /* 0x000000ff0a00720c */ /* 0x008fc80003f05070 */
[----:B------:R-:W-:Y:S02]  /*b010*/  ISETP.NE.AND.EX P0, PT, R11, RZ, PT, P0 ;  /* 0x000000ff0b00720c */ /* 0x000fe40003f05300 */
[----:B0-----:R-:W-:-:S05]  /*b020*/  I2FP.F32.U32 R3, R12 ;  /* 0x0000000c00037245 */ /* 0x001fca0000201000 */
[----:B------:R-:W-:-:S04]  /*b030*/  FMUL R3, R3, UR4 ;  /* 0x0000000403037c20 */ /* 0x000fc80008400000 */
[----:B------:R0:W3:Y:S02]  /*b040*/  F2I.U32.TRUNC.NTZ R20, R3 ;  /* 0x0000000300147305 */ /* 0x0000e4000020f000 */
[----:B--2---:R-:W-:Y:S05]  /*b050*/  @!P0 BRA `(.L_x_288) ;  /* 0x0000000000288947 */ /* 0x004fea0003800000 */
[----:B0-----:R-:W0:Y:S02]  /*b060*/  LDC R3, c[0x0][0x634] ;  /* 0x00018d00ff037b82 */ /* 0x001e240000000800 */
[----:B0-----:R-:W-:-:S05]  /*b070*/  IADD3 R3, P0, R16, R3, RZ ;  /* 0x0000000310037210 */ /* 0x001fca0007f1e0ff */
        /* <DEDUP_REMOVED lines=8> */
.L_x_288:
[----:B------:R-:W2:Y:S01]  /*b100*/  LDC.64 R30, c[0x0][0x640] ;  /* 0x00019000ff1e7b82 */ /* 0x000ea20000000a00 */
[-CC-:B-1----:R-:W-:Y:S01]  /*b110*/  SHF.R.U64 R23, R8, R0.reuse, R9.reuse ;  /* 0x0000000008177219 */ /* 0x182fe20000001209 */
[----:B---3--:R-:W-:Y:S01]  /*b120*/  IMAD.MOV R20, RZ, RZ, -R20 ;  /* 0x000000ffff147224 */ /* 0x008fe200078e0a14 */
[----:B------:R-:W-:Y:S01]  /*b130*/  SHF.R.U32.HI R0, RZ, R0, R9 ;  /* 0x00000000ff007219 */ /* 0x000fe20000011609 */
[----:B------:R-:W-:Y:S01]  /*b140*/  ULDC UR4, c[0x0][0x154] ;  /* 0x0000550000047ab9 */ /* 0x000fe20000000800 */
[----:B0-----:R-:W-:Y:S01]  /*b150*/  IADD3 R3, P0, RZ, -R23, RZ ;  /* 0x80000017ff037210 */ /* 0x001fe20007f1e0ff */
[----:B------:R-:W-:Y:S01]  /*b160*/  IMAD R26, R21, R20, R12 ;  /* 0x00000014151a7224 */ /* 0x000fe200078e020c */
[----:B------:R-:W-:Y:S01]  /*b170*/  MOV R7, 0x1 ;  /* 0x0000000100077802 */ /* 0x000fe20000000f00 */
[----:B------:R-:W0:Y:S02]  /*b180*/  LDC R6, c[0x0][0x618] ;  /* 0x00018600ff067b82 */ /* 0x000e240000000800 */
[----:B------:R-:W-:-:S04]  /*b190*/  IMAD.X R5, RZ, RZ, ~R0, P0 ;  /* 0x000000ffff057224 */ /* 0x000fc800000e0e00 */
[-C--:B------:R-:W-:Y:S02]  /*b1a0*/  IMAD R0, R5, R14.reuse, RZ ;  /* 0x0000000e05007224 */ /* 0x080fe400078e02ff */
[----:B------:R-:W1:Y:S01]  /*b1b0*/  LDC R8, c[0x0][0x608] ;  /* 0x00018200ff087b82 */ /* 0x000e620000000800 */
[----:B------:R-:W-:-:S04]  /*b1c0*/  IMAD.WIDE.U32 R4, R3, R14, R16 ;  /* 0x0000000e03047225 */ /* 0x000fc800078e0010 */
[----:B------:R-:W-:Y:S01]  /*b1d0*/  IMAD R3, R3, R15, R0 ;  /* 0x0000000f03037224 */ /* 0x000fe200078e0200 */
[----:B------:R-:W-:Y:S02]  /*b1e0*/  I2FP.F32.U32 R0, R24 ;  /* 0x0000001800007245 */ /* 0x000fe40000201000 */
[----:B------:R-:W3:Y:S01]  /*b1f0*/  LDC R28, c[0x0][0x658] ;  /* 0x00019600ff1c7b82 */ /* 0x000ee20000000800 */
[----:B------:R-:W-:Y:S01]  /*b200*/  IMAD.IADD R3, R5, 0x1, R3 ;  /* 0x0000000105037824 */ /* 0x000fe200078e0203 */
[----:B--2---:R-:W-:Y:S01]  /*b210*/  ISETP.NE.U32.AND P0, PT, R30, RZ, PT ;  /* 0x000000ff1e00720c */ /* 0x004fe20003f05070 */
[----:B------:R-:W-:Y:S01]  /*b220*/  FMUL R0, R0, UR4 ;  /* 0x0000000400007c20 */ /* 0x000fe20008400000 */
[----:B------:R-:W-:Y:S02]  /*b230*/  IMAD.MOV.U32 R5, RZ, RZ, -0x1 ;  /* 0xffffffffff057424 */ /* 0x000fe400078e00ff */
[----:B------:R-:W-:Y:S01]  /*b240*/  ISETP.NE.AND.EX P0, PT, R31, RZ, PT, P0 ;  /* 0x000000ff1f00720c */ /* 0x000fe20003f05300 */
[----:B------:R2:W2:Y:S01]  /*b250*/  F2I.U32.TRUNC.NTZ R14, R0 ;  /* 0x00000000000e7305 */ /* 0x0004a2000020f000 */
[----:B------:R-:W2:Y:S01]  /*b260*/  LDC R15, c[0x0][0x148] ;  /* 0x00005200ff0f7b82 */ /* 0x000ea20000000800 */
[----:B0-----:R-:W-:-:S02]  /*b270*/  SHF.R.U64 R12, R4, R6, R3 ;  /* 0x00000006040c7219 */ /* 0x001fc40000001203 */
[----:B------:R-:W-:-:S05]  /*b280*/  SHF.R.U32.HI R3, RZ, R6, R3 ;  /* 0x00000006ff037219 */ /* 0x000fca0000011603 */
[----:B------:R-:W0:Y:S01]  /*b290*/  LDC R20, c[0x0][0x600] ;  /* 0x00018000ff147b82 */ /* 0x000e220000000800 */
[-CC-:B-1----:R-:W-:Y:S02]  /*b2a0*/  SHF.R.U64 R10, R12, R8.reuse, R3.reuse ;  /* 0x000000080c0a7219 */ /* 0x182fe40000001203 */
[----:B------:R-:W-:-:S05]  /*b2b0*/  SHF.R.U32.HI R3, RZ, R8, R3 ;  /* 0x00000008ff037219 */ /* 0x000fca0000011603 */
[----:B------:R-:W1:Y:S01]  /*b2c0*/  LDC R25, c[0x0][0x648] ;  /* 0x00019200ff197b82 */ /* 0x000e620000000800 */
[-C--:B---3--:R-:W-:Y:S02]  /*b2d0*/  SHF.L.U32 R4, R5, R28.reuse, RZ ;  /* 0x0000001c05047219 */ /* 0x088fe400000006ff */
[-CC-:B------:R-:W-:Y:S02]  /*b2e0*/  SHF.R.U64 R13, R10, R28.reuse, R3.reuse ;  /* 0x0000001c0a0d7219 */ /* 0x180fe40000001203 */
[----:B------:R-:W-:Y:S02]  /*b2f0*/  SHF.R.U32.HI R5, RZ, R28, R3 ;  /* 0x0000001cff057219 */ /* 0x000fe40000011603 */
[----:B------:R-:W-:Y:S01]  /*b300*/  LOP3.LUT R21, RZ, R4, RZ, 0x33, !PT ;  /* 0x00000004ff157212 */ /* 0x000fe200078e33ff */
[----:B------:R-:W3:Y:S01]  /*b310*/  LDC R27, c[0x0][0x638] ;  /* 0x00018e00ff1b7b82 */ /* 0x000ee20000000800 */
[----:B------:R-:W-:Y:S01]  /*b320*/  SHF.L.U32 R28, R7, R28, RZ ;  /* 0x0000001c071c7219 */ /* 0x000fe200000006ff */
[----:B------:R-:W-:-:S06]  /*b330*/  IMAD.MOV.U32 R4, RZ, RZ, R13 ;  /* 0x000000ffff047224 */ /* 0x000fcc00078e000d */
[----:B------:R-:W0:Y:S01]  /*b340*/  LDC R29, c[0x0][0x610] ;  /* 0x00018400ff1d7b82 */ /* 0x000e220000000800 */
[----:B------:R-:W-:Y:S05]  /*b350*/  @!P0 BRA `(.L_x_289) ;  /* 0x0000000000288947 */ /* 0x000fea0003800000 */
[----:B--2---:R-:W2:Y:S02]  /*b360*/  LDC R0, c[0x0][0x64c] ;  /* 0x00019300ff007b82 */ /* 0x004ea40000000800 */
[----:B--2---:R-:W-:-:S05]  /*b370*/  IADD3 R3, P0, R13, R0, RZ ;  /* 0x000000000d037210 */ /* 0x004fca0007f1e0ff */
        /* <DEDUP_REMOVED lines=8> */
.L_x_289:
[----:B------:R-:W-:Y:S01]  /*b400*/  ISETP.NE.AND P0, PT, R2, 0x1, PT ;  /* 0x000000010200780c */ /* 0x000fe20003f05270 */
[----:B--2---:R-:W-:Y:S01]  /*b410*/  IMAD.MOV R14, RZ, RZ, -R14 ;  /* 0x000000ffff0e7224 */ /* 0x004fe200078e0a0e */
[----:B-1----:R-:W-:Y:S01]  /*b420*/  SHF.R.U64 R0, R4, R25, R5 ;  /* 0x0000001904007219 */ /* 0x002fe20000001205 */
[----:B0-----:R-:W-:Y:S01]  /*b430*/  VIADD R5, R20, 0xffffffff ;  /* 0xffffffff14057836 */ /* 0x001fe20000000000 */
[----:B------:R-:W-:Y:S01]  /*b440*/  LOP3.LUT R3, R10, R21, RZ, 0xc0, !PT ;  /* 0x000000150a037212 */ /* 0x000fe200078ec0ff */
[----:B------:R-:W-:Y:S02]  /*b450*/  IMAD.MOV.U32 R6, RZ, RZ, 0x1 ;  /* 0x00000001ff067424 */ /* 0x000fe400078e00ff */
[----:B------:R-:W-:Y:S01]  /*b460*/  IMAD.MOV R4, RZ, RZ, -R0 ;  /* 0x000000ffff047224 */ /* 0x000fe200078e0a00 */
[----:B------:R-:W-:Y:S01]  /*b470*/  LOP3.LUT R5, R12, R5, RZ, 0xc0, !PT ;  /* 0x000000050c057212 */ /* 0x000fe200078ec0ff */
[----:B------:R-:W-:Y:S02]  /*b480*/  IMAD R3, R28, R0, R3 ;  /* 0x000000001c037224 */ /* 0x000fe400078e0203 */
[----:B---3--:R-:W-:-:S02]  /*b490*/  IMAD R0, R4, R27, R13 ;  /* 0x0000001b04007224 */ /* 0x008fc400078e020d */
[----:B------:R-:W-:Y:S02]  /*b4a0*/  @P0 IMAD R26, R15, R14, R24 ;  /* 0x0000000e0f1a0224 */ /* 0x000fe400078e0218 */
[----:B------:R-:W-:Y:S01]  /*b4b0*/  IMAD R4, R0, R20, R5 ;  /* 0x0000001400047224 */ /* 0x000fe200078e0205 */
[----:B------:R-:W-:Y:S01]  /*b4c0*/  PRMT R0, R6, 0x7610, R0 ;  /* 0x0000761006007816 */ /* 0x000fe20000000000 */
[----:B------:R-:W-:-:S05]  /*b4d0*/  IMAD R3, R3, R29, R26 ;  /* 0x0000001d03037224 */ /* 0x000fca00078e021a */
[----:B------:R-:W-:Y:S02]  /*b4e0*/  SEL R153, R4, R3, !P0 ;  /* 0x0000000304997207 */ /* 0x000fe40004000000 */
[----:B------:R-:W-:-:S07]  /*b4f0*/  SEL R3, R3, R4, !P0 ;  /* 0x0000000403037207 */ /* 0x000fce0004000000 */
.L_x_287:
[----:B------:R-:W-:Y:S01]  /*b500*/  LOP3.LUT P0, RZ, R0, 0xff, RZ, 0xc0, !PT ;  /* 0x000000ff00ff7812 */ /* 0x000fe2000780c0ff */
[----:B------:R-:W-:-:S12]  /*b510*/  IMAD.MOV.U32 R152, RZ, RZ, R3 ;  /* 0x000000ffff987224 */ /* 0x000fd800078e0003 */
[----:B------:R-:W-:Y:S05]  /*b520*/  @P0 BRA `(.L_x_290) ;  /* 0xffffff5c00200947 */ /* 0x000fea000383ffff */
[----:B------:R-:W-:Y:S05]  /*b530*/  EXIT ;  /* 0x000000000000794d */ /* 0x000fea0003800000 */
.L_x_7:
[----:B0-----:R-:W-:Y:S01]  /*b540*/  ULDC.64 UR4, c[0x0][0x650] ;  /* 0x0001940000047ab9 */ /* 0x001fe20000000a00 */
[----:B------:R-:W-:Y:S01]  /*b550*/  PRMT R8, RZ, 0x7610, R8 ;  /* 0x00007610ff087816 */ /* 0x000fe20000000008 */
[----:B------:R-:W-:Y:S01]  /*b560*/  IMAD.MOV.U32 R20, RZ, RZ, -0x1 ;  /* 0xffffffffff147424 */ /* 0x000fe200078e00ff */
[----:B------:R-:W-:Y:S01]  /*b570*/  ISETP.GE.U32.AND P0, PT, R16, UR4, PT ;  /* 0x0000000410007c0c */ /* 0x000fe2000bf06070 */
[----:B------:R-:W-:Y:S01]  /*b580*/  IMAD.MOV.U32 R6, RZ, RZ, -0x1 ;  /* 0xffffffffff067424 */ /* 0x000fe200078e00ff */
[----:B------:R-:W-:Y:S02]  /*b590*/  MOV R13, 0xffffffff ;  /* 0xffffffff000d7802 */ /* 0x000fe40000000f00 */
        /* <DEDUP_REMOVED lines=20> */
.L_x_292:
[----:B------:R-:W0:Y:S01]  /*b6e0*/  LDC.64 R28, c[0x0][0x640] ;  /* 0x00019000ff1c7b82 */ /* 0x000e220000000a00 */
[-CC-:B------:R-:W-:Y:S01]  /*b6f0*/  SHF.R.U64 R22, R12, R6.reuse, R13.reuse ;  /* 0x000000060c167219 */ /* 0x180fe2000000120d */
[----:B------:R-:W-:Y:S01]  /*b700*/  IMAD.MOV.U32 R30, RZ, RZ, 0x1 ;  /* 0x00000001ff1e7424 */ /* 0x000fe200078e00ff */
[----:B------:R-:W-:Y:S02]  /*b710*/  SHF.R.U32.HI R6, RZ, R6, R13 ;  /* 0x00000006ff067219 */ /* 0x000fe4000001160d */
        /* <DEDUP_REMOVED lines=9> */
[----:B------:R-:W-:-:S03]  /*b7b0*/  IMAD.IADD R9, R9, 0x1, R11 ;  /* 0x0000000109097824 */ /* 0x000fc600078e020b */
[----:B------:R-:W-:-:S03]  /*b7c0*/  ISETP.NE.AND.EX P0, PT, R29, RZ, PT, P0 ;  /* 0x000000ff1d00720c */ /* 0x000fc60003f05300 */
[----:B------:R-:W0:Y:S01]  /*b7d0*/  LDC R20, c[0x0][0x600] ;  /* 0x00018000ff147b82 */ /* 0x000e220000000800 */
[-CC-:B-1----:R-:W-:Y:S01]  /*b7e0*/  SHF.R.U64 R14, R8, R10.reuse, R9.reuse ;  /* 0x0000000a080e7219 */ /* 0x182fe20000001209 */
[----:B------:R-:W-:Y:S01]  /*b7f0*/  IMAD.MOV.U32 R8, RZ, RZ, -0x1 ;  /* 0xffffffffff087424 */ /* 0x000fe200078e00ff */
[----:B------:R-:W-:-:S05]  /*b800*/  SHF.R.U32.HI R9, RZ, R10, R9 ;  /* 0x0000000aff097219 */ /* 0x000fca0000011609 */
[----:B------:R-:W1:Y:S01]  /*b810*/  LDC R24, c[0x0][0x648] ;  /* 0x00019200ff187b82 */ /* 0x000e620000000800 */
[-CC-:B--2---:R-:W-:Y:S02]  /*b820*/  SHF.R.U64 R23, R14, R12.reuse, R9.reuse ;  /* 0x0000000c0e177219 */ /* 0x184fe40000001209 */
[----:B------:R-:W-:-:S05]  /*b830*/  SHF.R.U32.HI R6, RZ, R12, R9 ;  /* 0x0000000cff067219 */ /* 0x000fca0000011609 */
[----:B------:R-:W2:Y:S01]  /*b840*/  LDC R26, c[0x0][0x638] ;  /* 0x00018e00ff1a7b82 */ /* 0x000ea20000000800 */
[-C--:B---3--:R-:W-:Y:S02]  /*b850*/  SHF.L.U32 R8, R8, R27.reuse, RZ ;  /* 0x0000001b08087219 */ /* 0x088fe400000006ff */
[-CC-:B------:R-:W-:Y:S02]  /*b860*/  SHF.R.U64 R25, R23, R27.reuse, R6.reuse ;  /* 0x0000001b17197219 */ /* 0x180fe40000001206 */
[----:B------:R-:W-:Y:S02]  /*b870*/  LOP3.LUT R32, RZ, R8, RZ, 0x33, !PT ;  /* 0x00000008ff207212 */ /* 0x000fe400078e33ff */
[----:B------:R-:W-:Y:S01]  /*b880*/  SHF.R.U32.HI R9, RZ, R27, R6 ;  /* 0x0000001bff097219 */ /* 0x000fe20000011606 */
[----:B------:R-:W3:Y:S01]  /*b890*/  LDC R31, c[0x0][0x610] ;  /* 0x00018400ff1f7b82 */ /* 0x000ee20000000800 */
[----:B------:R-:W-:Y:S01]  /*b8a0*/  MOV R8, R25 ;  /* 0x0000001900087202 */ /* 0x000fe20000000f00 */
[----:B------:R-:W-:Y:S06]  /*b8b0*/  @!P0 BRA `(.L_x_293) ;  /* 0x0000000000288947 */ /* 0x000fec0003800000 */
        /* <DEDUP_REMOVED lines=10> */
.L_x_293:
[----:B------:R-:W-:Y:S02]  /*b960*/  ISETP.NE.AND P0, PT, R2, 0x1, PT ;  /* 0x000000010200780c */ /* 0x000fe40003f05270 */
[----:B-1----:R-:W-:Y:S01]  /*b970*/  SHF.R.U64 R6, R8, R24, R9 ;  /* 0x0000001808067219 */ /* 0x002fe20000001209 */
[----:B0-----:R-:W-:Y:S01]  /*b980*/  VIADD R9, R20, 0xffffffff ;  /* 0xffffffff14097836 */ /* 0x001fe20000000000 */
[----:B------:R-:W-:Y:S02]  /*b990*/  SHF.L.U32 R30, R30, R27, RZ ;  /* 0x0000001b1e1e7219 */ /* 0x000fe400000006ff */
[----:B------:R-:W-:Y:S01]  /*b9a0*/  LOP3.LUT R5, R23, R32, RZ, 0xc0, !PT ;  /* 0x0000002017057212 */ /* 0x000fe200078ec0ff */
[----:B------:R-:W-:-:S04]  /*b9b0*/  IMAD.MOV R8, RZ, RZ, -R6 ;  /* 0x000000ffff087224 */ /* 0x000fc800078e0a06 */
[----:B------:R-:W-:Y:S01]  /*b9c0*/  IMAD R6, R30, R6, R5 ;  /* 0x000000061e067224 */ /* 0x000fe200078e0205 */
[----:B------:R-:W-:Y:S01]  /*b9d0*/  LOP3.LUT R5, R14, R9, RZ, 0xc0, !PT ;  /* 0x000000090e057212 */ /* 0x000fe200078ec0ff */
[----:B------:R-:W-:Y:S02]  /*b9e0*/  @P0 IMAD R3, R7, R21, R4 ;  /* 0x0000001507030224 */ /* 0x000fe400078e0204 */
[----:B--2---:R-:W-:Y:S02]  /*b9f0*/  IMAD R4, R8, R26, R25 ;  /* 0x0000001a08047224 */ /* 0x004fe400078e0219 */
[----:B---3--:R-:W-:Y:S02]  /*ba00*/  IMAD R3, R6, R31, R3 ;  /* 0x0000001f06037224 */ /* 0x008fe400078e0203 */
[----:B------:R-:W-:Y:S02]  /*ba10*/  IMAD R4, R4, R20, R5 ;  /* 0x0000001404047224 */ /* 0x000fe400078e0205 */
[----:B------:R-:W-:-:S02]  /*ba20*/  IMAD.MOV.U32 R8, RZ, RZ, 0x1 ;  /* 0x00000001ff087424 */ /* 0x000fc400078e00ff */
[----:B------:R-:W-:Y:S01]  /*ba30*/  IMAD.MOV.U32 R6, RZ, RZ, R22 ;  /* 0x000000ffff067224 */ /* 0x000fe200078e0016 */
[----:B------:R-:W-:Y:S02]  /*ba40*/  SEL R13, R4, R3, !P0 ;  /* 0x00000003040d7207 */ /* 0x000fe40004000000 */
[----:B------:R-:W-:-:S07]  /*ba50*/  SEL R20, R3, R4, !P0 ;  /* 0x0000000403147207 */ /* 0x000fce0004000000 */
.L_x_291:
[----:B------:R-:W-:-:S08]  /*ba60*/  NOP ;  /* 0x0000000000007918 */ /* 0x000fd00000000000 */
[----:B------:R-:W0:-:S00]  /*ba70*/  USETMAXREG.DEALLOC.CTAPOOL 0x28 ;  /* 0x00000028000079c8 */ /* 0x000e0000080e0500 */
[----:B0-----:R-:W-:-:S13]  /*ba80*/  ISETP.NE.AND P0, PT, R0, RZ, PT ;  /* 0x000000ff0000720c */ /* 0x001fda0003f05270 */
[----:B------:R-:W-:Y:S05]  /*ba90*/  @P0 EXIT ;  /* 0x000000000000094d */ /* 0x000fea0003800000 */
[----:B------:R-:W-:Y:S01]  /*baa0*/  LOP3.LUT P0, RZ, R8, 0xff, RZ, 0xc0, !PT ;  /* 0x000000ff08ff7812 */ /* 0x000fe2000780c0ff */
[----:B------:R-:W-:Y:S02]  /*bab0*/  IMAD.MOV.U32 R0, RZ, RZ, 0x1 ;  /* 0x00000001ff007424 */ /* 0x000fe400078e00ff */
[----:B------:R-:W-:-:S10]  /*bac0*/  IMAD.MOV.U32 R3, RZ, RZ, RZ ;  /* 0x000000ffff037224 */ /* 0x000fd400078e00ff */
[----:B------:R-:W-:Y:S05]  /*bad0*/  @!P0 BRA `(.L_x_294) ;  /* 0x0000000c00708947 */ /* 0x000fea0003800000 */
[----:B------:R-:W0:Y:S01]  /*bae0*/  LDC R0, c[0x0][0x28c] ;  /* 0x0000a300ff007b82 */ /* 0x000e220000000800 */
[----:B------:R-:W-:Y:S01]  /*baf0*/  ULDC UR5, c[0x0][0x658] ;  /* 0x0001960000057ab9 */ /* 0x000fe20000000800 */
[----:B------:R-:W-:Y:S01]  /*bb00*/  UMOV UR7, 0xffffffff ;  /* 0xffffffff00077882 */ /* 0x000fe20000000000 */
[----:B------:R-:W-:Y:S01]  /*bb10*/  ULDC UR6, c[0x0][0xc] ;  /* 0x0000030000067ab9 */ /* 0x000fe20000000800 */
[----:B------:R-:W-:Y:S01]  /*bb20*/  USHF.L.U32 UR9, UR7, UR5, URZ ;  /* 0x0000000507097299 */ /* 0x000fe2000800063f */
[----:B------:R-:W-:Y:S01]  /*bb30*/  BSSY B0, `(.L_x_294) ;  /* 0x00000d6000007945 */ /* 0x000fe20003800000 */
[----:B------:R-:W-:Y:S01]  /*bb40*/  UMOV UR8, 0x1 ;  /* 0x0000000100087882 */ /* 0x000fe20000000000 */
[----:B------:R-:W-:Y:S01]  /*bb50*/  ULDC UR7, c[0x0][0x10] ;  /* 0x0000040000077ab9 */ /* 0x000fe20000000800 */
[----:B------:R-:W1:Y:S01]  /*bb60*/  S2UR UR10, SR_CgaCtaId ;  /* 0x00000000000a79c3 */ /* 0x000e620000008800 */
[----:B------:R-:W-:Y:S01]  /*bb70*/  UIMAD.WIDE.U32 UR6, UR6, UR7, URZ ;  /* 0x00000007060672a5 */ /* 0x000fe2000f8e003f */
[----:B------:R-:W-:Y:S01]  /*bb80*/  MOV R9, 0x1 ;  /* 0x0000000100097802 */ /* 0x000fe20000000f00 */
[----:B------:R-:W-:Y:S01]  /*bb90*/  USHF.L.U32 UR5, UR8, UR5, URZ ;  /* 0x0000000508057299 */ /* 0x000fe2000800063f */
[----:B------:R-:W-:Y:S01]  /*bba0*/  LOP3.LUT R8, R19, 0x2, RZ, 0xfc, !PT ;  /* 0x0000000213087812 */ /* 0x000fe200078efcff */
[----:B------:R-:W-:Y:S01]  /*bbb0*/  ULDC UR4, c[0x0][0x600] ;  /* 0x0001800000047ab9 */ /* 0x000fe20000000800 */
[----:B------:R-:W-:Y:S01]  /*bbc0*/  ULDC UR8, c[0x0][0x14] ;  /* 0x0000050000087ab9 */ /* 0x000fe20000000800 */
[----:B------:R-:W-:-:S02]  /*bbd0*/  UIADD3 UR4, UR4, -0x1, URZ ;  /* 0xffffffff04047890 */ /* 0x000fc4000fffe03f */
[----:B------:R-:W-:Y:S02]  /*bbe0*/  UIMAD.WIDE.U32 UR30, UR6, UR8, URZ ;  /* 0x00000008061e72a5 */ /* 0x000fe4000f8e003f */
[----:B------:R-:W-:Y:S02]  /*bbf0*/  UIMAD UR7, UR7, UR8, URZ ;  /* 0x00000008070772a4 */ /* 0x000fe4000f8e023f */
[----:B------:R-:W-:Y:S02]  /*bc00*/  ULOP3.LUT UR6, URZ, UR9, URZ, 0x33, !UPT ;  /* 0x000000093f067292 */ /* 0x000fe4000f8e333f */
[----:B------:R-:W-:Y:S01]  /*bc10*/  UIADD3 UR7, UR31, UR7, URZ ;  /* 0x000000071f077290 */ /* 0x000fe2000fffe03f */
[----:B0-----:R-:W-:Y:S01]  /*bc20*/  VIADD R0, R0, 0x7f ;  /* 0x0000007f00007836 */ /* 0x001fe20000000000 */
[----:B------:R-:W-:-:S04]  /*bc30*/  ULDC.64 UR38, c[0x0][0x198] ;  /* 0x0000660000267ab9 */ /* 0x000fc80000000a00 */
[----:B------:R-:W-:Y:S01]  /*bc40*/  SHF.R.S32.HI R3, RZ, 0x1f, R0 ;  /* 0x0000001fff037819 */ /* 0x000fe20000011400 */
[----:B-1----:R-:W-:-:S03]  /*bc50*/  IMAD.U32 R11, RZ, RZ, UR10 ;  /* 0x0000000aff0b7e24 */ /* 0x002fc6000f8e00ff */
[----:B------:R-:W-:Y:S01]  /*bc60*/  LEA.HI R3, R3, R0, RZ, 0x7 ;  /* 0x0000000003037211 */ /* 0x000fe200078f38ff */
[----:B------:R-:W-:-:S03]  /*bc70*/  IMAD.MOV.U32 R0, RZ, RZ, 0x1 ;  /* 0x00000001ff007424 */ /* 0x000fc600078e00ff */
[----:B------:R-:W-:Y:S01]  /*bc80*/  SHF.R.S32.HI R10, RZ, 0x7, R3 ;  /* 0x00000007ff0a7819 */ /* 0x000fe20000011403 */
[----:B------:R-:W-:-:S04]  /*bc90*/  IMAD.MOV.U32 R3, RZ, RZ, RZ ;  /* 0x000000ffff037224 */ /* 0x000fc800078e00ff */
[----:B------:R-:W-:-:S07]  /*bca0*/  VIADD R12, R10, 0x1 ;  /* 0x000000010a0c7836 */ /* 0x000fce0000000000 */
.L_x_305:
[----:B------:R-:W-:-:S03]  /*bcb0*/  UMOV UR8, 0xffffffff ;  /* 0xffffffff00087882 */ /* 0x000fc60000000000 */
[----:B------:R-:W-:Y:S05]  /*bcc0*/  BRA.DIV UR8, `(.L_x_295) ;  /* 0x0000001208007947 */ /* 0x000fea000b800000 */
[----:B------:R-:W-:-:S13]  /*bcd0*/  ELECT P6, URZ, PT ;  /* 0x00000000003f782f */ /* 0x000fda00038c0000 */
.L_x_317:
[----:B------:R-:W0:Y:S01]  /*bce0*/  LDC R4, c[0x0][0x28c] ;  /* 0x0000a300ff047b82 */ /* 0x000e220000000800 */
[----:B------:R-:W-:Y:S01]  /*bcf0*/  BSSY B1, `(.L_x_296) ;  /* 0x0000047000017945 */ /* 0x000fe20003800000 */
[----:B0-----:R-:W-:-:S13]  /*bd00*/  ISETP.LT.OR P6, PT, R4, 0x1, !P6 ;  /* 0x000000010400780c */ /* 0x001fda00077c1670 */
[----:B------:R-:W-:Y:S05]  /*bd10*/  @P6 BRA `(.L_x_297) ;  /* 0x0000000400106947 */ /* 0x000fea0003800000 */
[----:B------:R-:W-:Y:S02]  /*bd20*/  IMAD R20, R20, 0x2, R11 ;  /* 0x0000000214147824 */ /* 0x000fe400078e020b */
[----:B------:R-:W-:Y:S02]  /*bd30*/  IMAD.SHL.U32 R15, R13, 0x80, RZ ;  /* 0x000000800d0f7824 */ /* 0x000fe400078e00ff */
[----:B------:R-:W-:Y:S01]  /*bd40*/  IMAD.MOV.U32 R21, RZ, RZ, RZ ;  /* 0x000000ffff157224 */ /* 0x000fe200078e00ff */
[----:B------:R-:W-:Y:S01]  /*bd50*/  SHF.L.U32 R20, R20, 0x7, RZ ;  /* 0x0000000714147819 */ /* 0x000fe200000006ff */
[----:B------:R-:W-:Y:S02]  /*bd60*/  IMAD.MOV.U32 R4, RZ, RZ, R12 ;  /* 0x000000ffff047224 */ /* 0x000fe400078e000c */
[----:B------:R-:W-:Y:S02]  /*bd70*/  IMAD.MOV.U32 R5, RZ, RZ, R0 ;  /* 0x000000ffff057224 */ /* 0x000fe400078e0000 */
[----:B------:R-:W-:-:S07]  /*bd80*/  IMAD.MOV.U32 R7, RZ, RZ, R3 ;  /* 0x000000ffff077224 */ /* 0x000fce00078e0003 */
.L_x_300:
[----:B------:R-:W0:Y:S01]  /*bd90*/  S2UR UR8, SR_CgaCtaId ;  /* 0x00000000000879c3 */ /* 0x000e220000008800 */
[----:B------:R-:W-:Y:S02]  /*bda0*/  MOV R14, 0x400 ;  /* 0x00000400000e7802 */ /* 0x000fe40000000f00 */
[----:B------:R-:W-:Y:S02]  /*bdb0*/  SHF.L.U32 R13, R5, 0x1f, RZ ;  /* 0x0000001f050d7819 */ /* 0x000fe400000006ff */
[----:B------:R-:W-:Y:S01]  /*bdc0*/  LOP3.LUT P1, RZ, R18, 0x7f, RZ, 0xc0, !PT ;  /* 0x0000007f12ff7812 */ /* 0x000fe2000782c0ff */
[----:B0-----:R-:W-:-:S05]  /*bdd0*/  IMAD.U32 R11, RZ, RZ, UR8 ;  /* 0x00000008ff0b7e24 */ /* 0x001fca000f8e00ff */
[----:B------:R-:W-:-:S07]  /*bde0*/  LEA R24, R11, R14, 0x18 ;  /* 0x0000000e0b187211 */ /* 0x000fce00078ec0ff */
[----:B------:R-:W0:Y:S01]  /*bdf0*/  @!P1 LDC R14, c[0x0][0x500] ;  /* 0x00014000ff0e9b82 */ /* 0x000e220000000800 */
[----:B------:R-:W-:-:S04]  /*be00*/  IMAD R22, R7, 0x8, R24 ;  /* 0x0000000807167824 */ /* 0x000fc800078e0218 */
[----:B------:R-:W1:Y:S02]  /*be10*/  SYNCS.PHASECHK.TRANS64.TRYWAIT P0, [R22+URZ+0x28], R13 ;  /* 0x0000280d160075a7 */ /* 0x000e64000800017f */
[----:B-1----:R-:W-:Y:S05]  /*be20*/  @!P0 BRA `(.L_x_298) ;  /* 0x0000000c00c88947 */ /* 0x002fea0003800000 */
.L_x_318:
[----:B-1----:R-:W-:Y:S01]  /*be30*/  PRMT R13, R8, 0x9910, RZ ;  /* 0x00009910080d7816 */ /* 0x002fe200000000ff */
[----:B0-----:R0:W-:Y:S03]  /*be40*/  @!P1 SYNCS.ARRIVE.TRANS64 RZ, [R22+URZ], R14 ;  /* 0x0000000e16ff99a7 */ /* 0x0011e6000800003f */
[----:B------:R-:W-:-:S13]  /*be50*/  ISETP.NE.AND P0, PT, R13, 0x2, PT ;  /* 0x000000020d00780c */ /* 0x000fda0003f05270 */
[----:B0-----:R-:W-:Y:S05]  /*be60*/  @P0 BRA `(.L_x_299) ;  /* 0x0000000000040947 */ /* 0x001fea0003800000 */
[----:B------:R-:W-:Y:S01]  /*be70*/  BPT.TRAP 0x1 ;  /* 0x000000040000795c */ /* 0x000fe20000300000 */
.L_x_299:
[----:B------:R-:W-:Y:S01]  /*be80*/  IMAD.SHL.U32 R14, R7, 0x8000, RZ ;  /* 0x00008000070e7824 */ /* 0x000fe200078e00ff */
[----:B------:R-:W-:Y:S01]  /*be90*/  R2UR UR34, R21 ;  /* 0x00000000152272ca */ /* 0x000fe200000e0000 */
[----:B------:R-:W-:Y:S01]  /*bea0*/  VIADD R4, R4, 0xffffffff ;  /* 0xffffffff04047836 */ /* 0x000fe20000000000 */
[----:B------:R-:W-:Y:S01]  /*beb0*/  R2UR UR33, R22 ;  /* 0x00000000162172ca */ /* 0x000fe200000e0000 */
[--C-:B------:R-:W-:Y:S01]  /*bec0*/  IMAD R13, R11, 0x2000, R14.reuse ;  /* 0x000020000b0d7824 */ /* 0x100fe200078e020e */
[----:B------:R-:W-:Y:S01]  /*bed0*/  R2UR UR36, R6 ;  /* 0x00000000062472ca */ /* 0x000fe200000e0000 */
[----:B------:R-:W-:Y:S01]  /*bee0*/  IMAD.IADD R14, R24, 0x1, R14 ;  /* 0x00000001180e7824 */ /* 0x000fe200078e020e */
[----:B------:R-:W-:Y:S01]  /*bef0*/  R2UR UR35, R20 ;  /* 0x00000000142372ca */ /* 0x000fe200000e0000 */
[----:B------:R-:W-:Y:S01]  /*bf00*/  IMAD R13, R13, 0x2, R24 ;  /* 0x000000020d0d7824 */ /* 0x000fe200078e0218 */
[----:B------:R-:W-:Y:S01]  /*bf10*/  UIADD3 UR14, UP0, UR38, 0xf0, URZ ;  /* 0x000000f0260e7890 */ /* 0x000fe2000ff1e03f */
[----:B------:R-:W-:Y:S01]  /*bf20*/  R2UR UR19, R15 ;  /* 0x000000000f1372ca */ /* 0x000fe200000e0000 */
[----:B------:R-:W-:Y:S01]  /*bf30*/  UIADD3 UR40, UP1, UR38, 0x1f0, URZ ;  /* 0x000001f026287890 */ /* 0x000fe2000ff3e03f */
[----:B------:R-:W-:Y:S01]  /*bf40*/  R2UR UR8, R14 ;  /* 0x000000000e0872ca */ /* 0x000fe200000e0000 */
[----:B------:R-:W-:Y:S01]  /*bf50*/  UIADD3.X UR15, URZ, UR39, URZ, UP0, !UPT ;  /* 0x000000273f0f7290 */ /* 0x000fe200087fe43f */
[----:B------:R-:W-:Y:S01]  /*bf60*/  R2UR UR24, R13 ;  /* 0x000000000d1872ca */ /* 0x000fe200000e0000 */
[----:B------:R-:W-:Y:S01]  /*bf70*/  UIADD3 UR26, UR34, 0x40, URZ ;  /* 0x00000040221a7890 */ /* 0x000fe2000fffe03f */
[----:B------:R-:W-:Y:S01]  /*bf80*/  ISETP.GT.AND P1, PT, R4, 0x1, PT ;  /* 0x000000010400780c */ /* 0x000fe20003f24270 */
[----:B------:R-:W-:Y:S01]  /*bf90*/  UIADD3.X UR41, URZ, UR39, URZ, UP1, !UPT ;  /* 0x000000273f297290 */ /* 0x000fe20008ffe43f */
[----:B------:R-:W-:Y:S01]  /*bfa0*/  VIADD R7, R7, 0x1 ;  /* 0x0000000107077836 */ /* 0x000fe20000000000 */
[----:B------:R-:W-:Y:S01]  /*bfb0*/  UMOV UR13, 0x30000 ;  /* 0x00030000000d7882 */ /* 0x000fe20000000000 */
[----:B------:R-:W-:Y:S01]  /*bfc0*/  UMOV UR22, 0x0 ;  /* 0x0000000000167882 */ /* 0x000fe20000000000 */
[----:B------:R-:W-:Y:S01]  /*bfd0*/  UMOV UR23, 0x10000000 ;  /* 0x1000000000177882 */ /* 0x000fe20000000000 */
[----:B------:R-:W-:Y:S01]  /*bfe0*/  UMOV UR25, UR33 ;  /* 0x0000002100197c82 */ /* 0x000fe20008000000 */
[----:B------:R-:W-:Y:S01]  /*bff0*/  ISETP.NE.AND P0, PT, R7, 0x5, PT ;  /* 0x000000050700780c */ /* 0x000fe20003f05270 */
[----:B------:R-:W-:Y:S01]  /*c000*/  UMOV UR28, UR36 ;  /* 0x00000024001c7c82 */ /* 0x000fe20008000000 */
[----:B------:R-:W-:Y:S01]  /*c010*/  UIADD3 UR16, UR8, 0x50100, URZ ;  /* 0x0005010008107890 */ /* 0x000fe2000fffe03f */
[----:B------:R-:W-:Y:S01]  /*c020*/  VIADD R21, R21, 0x80 ;  /* 0x0000008015157836 */ /* 0x000fe20000000000 */
[----:B------:R-:W-:Y:S01]  /*c030*/  UIADD3 UR32, UR24, 0x100, URZ ;  /* 0x0000010018207890 */ /* 0x000fe2000fffe03f */
[----:B------:R-:W-:Y:S01]  /*c040*/  SEL R14, RZ, 0x1, P0 ;  /* 0x00000001ff0e7807 */ /* 0x000fe20000000000 */
[----:B------:R-:W-:Y:S01]  /*c050*/  UIADD3 UR24, UR24, 0x8100, URZ ;  /* 0x0000810018187890 */ /* 0x000fe2000fffe03f */
[----:B------:R-:W-:Y:S01]  /*c060*/  SEL R7, R7, RZ, P0 ;  /* 0x000000ff07077207 */ /* 0x000fe20000000000 */
[----:B------:R-:W-:Y:S01]  /*c070*/  UIADD3 UR8, UR8, 0x54100, URZ ;  /* 0x0005410008087890 */ /* 0x000fe2000fffe03f */
[----:B------:R-:W-:Y:S01]  /*c080*/  LOP3.LUT R5, R5, R14, RZ, 0x3c, !PT ;  /* 0x0000000e05057212 */ /* 0x000fe200078e3cff */
[----:B------:R-:W-:Y:S01]  /*c090*/  UMOV UR27, UR35 ;  /* 0x00000023001b7c82 */ /* 0x000fe20008000000 */
[----:B------:R-:W-:Y:S01]  /*c0a0*/  UMOV UR17, UR33 ;  /* 0x0000002100117c82 */ /* 0x000fe20008000000 */
[----:B------:R-:W-:Y:S01]  /*c0b0*/  UMOV UR18, UR34 ;  /* 0x0000002200127c82 */ /* 0x000fe20008000000 */
[----:B------:R-:W-:Y:S01]  /*c0c0*/  UMOV UR20, UR36 ;  /* 0x0000002400147c82 */ /* 0x000fe20008000000 */
[----:B------:R0:W-:Y:S01]  /*c0d0*/  UTMALDG.3D.MULTICAST [UR32], [UR14], UR13, desc[UR22] ;  /* 0x000016200e0073b4 */ /* 0x0001e2000801180d */
[----:B------:R-:W-:Y:S01]  /*c0e0*/  UMOV UR9, UR33 ;  /* 0x0000002100097c82 */ /* 0x000fe20008000000 */
[----:B------:R-:W-:Y:S01]  /*c0f0*/  UMOV UR11, UR19 ;  /* 0x00000013000b7c82 */ /* 0x000fe20008000000 */
[----:B------:R-:W-:Y:S01]  /*c100*/  UMOV UR12, UR36 ;  /* 0x00000024000c7c82 */ /* 0x000fe20008000000 */
[----:B------:R-:W-:Y:S01]  /*c110*/  UMOV UR10, UR26 ;  /* 0x0000001a000a7c82 */ /* 0x000fe20008000000 */
[----:B------:R0:W-:Y:S01]  /*c120*/  UTMALDG.3D.MULTICAST [UR24], [UR14], UR13, desc[UR22] ;  /* 0x000016180e0073b4 */ /* 0x0001e2000801180d */
[----:B------:R0:W-:Y:S01]  /*c130*/  UTMALDG.3D [UR16], [UR40], desc[UR22] ;  /* 0x00001610280075b4 */ /* 0x0001e20008011000 */
[----:B------:R0:W-:Y:S02]  /*c140*/  UTMALDG.3D [UR8], [UR40], desc[UR22] ;  /* 0x00001608280075b4 */ /* 0x0001e40008011000 */
[----:B0-----:R-:W-:Y:S05]  /*c150*/  @P1 BRA `(.L_x_300) ;  /* 0xfffffffc000c1947 */ /* 0x001fea000383ffff */
.L_x_297:
[----:B------:R-:W-:Y:S05]  /*c160*/  BSYNC B1 ;  /* 0x0000000000017941 */ /* 0x000fea0003800000 */
.L_x_296:
[----:B------:R-:W-:Y:S01]  /*c170*/  LOP3.LUT P1, RZ, R9, 0xff, RZ, 0xc0, !PT ;  /* 0x000000ff09ff7812 */ /* 0x000fe2000782c0ff */
[C---:B------:R-:W-:Y:S01]  /*c180*/  IMAD.IADD R6, R10.reuse, 0x1, R3 ;  /* 0x000000010a067824 */ /* 0x040fe200078e0203 */
[----:B------:R-:W-:Y:S01]  /*c190*/  ULDC.64 UR8, c[0x0][0x650] ;  /* 0x0001940000087ab9 */ /* 0x000fe20000000a00 */
[----:B------:R-:W-:Y:S01]  /*c1a0*/  ISETP.GE.U32.AND P2, PT, R10, 0x5, PT ;  /* 0x000000050a00780c */ /* 0x000fe20003f46070 */
[----:B------:R-:W-:Y:S01]  /*c1b0*/  BSSY B1, `(.L_x_301) ;  /* 0x000006b000017945 */ /* 0x000fe20003800000 */
[----:B------:R-:W-:Y:S01]  /*c1c0*/  MOV R20, 0xffffffff ;  /* 0xffffffff00147802 */ /* 0x000fe20000000f00 */
[----:B------:R-:W-:Y:S01]  /*c1d0*/  IMAD.MOV.U32 R13, RZ, RZ, -0x1 ;  /* 0xffffffffff0d7424 */ /* 0x000fe200078e00ff */
[----:B------:R-:W-:Y:S02]  /*c1e0*/  ISETP.GT.U32.AND P0, PT, R6, 0x4, PT ;  /* 0x000000040600780c */ /* 0x000fe40003f04070 */
[----:B------:R-:W-:Y:S02]  /*c1f0*/  PRMT R9, RZ, 0x7610, R9 ;  /* 0x00007610ff097816 */ /* 0x000fe40000000009 */
[----:B------:R-:W-:-:S02]  /*c200*/  ISETP.LT.U32.AND P0, PT, R10, 0x5, P0 ;  /* 0x000000050a00780c */ /* 0x000fc40000701070 */
[----:B------:R-:W0:Y:S01]  /*c210*/  @P1 S2R R11, SR_CgaCtaId ;  /* 0x00000000000b1919 */ /* 0x000e220000008800 */
[----:B------:R-:W-:-:S04]  /*c220*/  @P1 MOV R4, 0x400 ;  /* 0x0000040000041802 */ /* 0x000fc80000000f00 */
[----:B0-----:R-:W-:Y:S01]  /*c230*/  @P1 LEA R3, R11, R4, 0x18 ;  /* 0x000000040b031211 */ /* 0x001fe200078ec0ff */
[----:B------:R-:W-:-:S03]  /*c240*/  IMAD.WIDE.U32 R4, R6, -0x33333333, RZ ;  /* 0xcccccccd06047825 */ /* 0x000fc600078e00ff */
[----:B------:R0:W-:Y:S01]  /*c250*/  @P1 SYNCS.ARRIVE.TRANS64.A1T0 RZ, [R3+URZ+0x68], RZ ;  /* 0x000068ff03ff19a7 */ /* 0x0001e2000810003f */
[----:B------:R-:W-:Y:S02]  /*c260*/  IADD3 R16, P1, R16, UR30, RZ ;  /* 0x0000001e10107c10 */ /* 0x000fe4000ff3e0ff */
[----:B------:R-:W-:Y:S02]  /*c270*/  SHF.R.U32.HI R5, RZ, 0x2, R5 ;  /* 0x00000002ff057819 */ /* 0x000fe40000011605 */
[----:B------:R-:W-:Y:S02]  /*c280*/  IADD3.X R17, R17, UR7, RZ, P1, !PT ;  /* 0x0000000711117c10 */ /* 0x000fe40008ffe4ff */
[----:B------:R-:W-:Y:S02]  /*c290*/  PRMT R4, RZ, 0x7610, R4 ;  /* 0x00007610ff047816 */ /* 0x000fe40000000004 */
[----:B0-----:R-:W-:Y:S02]  /*c2a0*/  SEL R3, RZ, 0x1, !P0 ;  /* 0x00000001ff037807 */ /* 0x001fe40004000000 */
[----:B------:R-:W-:-:S02]  /*c2b0*/  ISETP.GE.U32.AND P0, PT, R16, UR8, PT ;  /* 0x0000000810007c0c */ /* 0x000fc4000bf06070 */
[----:B------:R-:W-:Y:S01]  /*c2c0*/  LOP3.LUT R0, R0, R3, RZ, 0x3c, !PT ;  /* 0x0000000300007212 */ /* 0x000fe200078e3cff */
[----:B------:R-:W-:Y:S01]  /*c2d0*/  IMAD R3, R5, -0x5, R6 ;  /* 0xfffffffb05037824 */ /* 0x000fe200078e0206 */
[----:B------:R-:W-:Y:S01]  /*c2e0*/  ISETP.GE.U32.AND.EX P0, PT, R17, UR9, PT, P0 ;  /* 0x0000000911007c0c */ /* 0x000fe2000bf06100 */
[----:B------:R-:W-:Y:S01]  /*c2f0*/  IMAD.MOV.U32 R6, RZ, RZ, -0x1 ;  /* 0xffffffffff067424 */ /* 0x000fe200078e00ff */
[----:B------:R-:W-:-:S11]  /*c300*/  @P2 LOP3.LUT R0, R0, 0x1, R5, 0x78, !PT ;  /* 0x0000000100002812 */ /* 0x000fd600078e7805 */
[----:B------:R-:W-:Y:S05]  /*c310*/  @P0 BRA `(.L_x_302) ;  /* 0x0000000400500947 */ /* 0x000fea0003800000 */
[----:B------:R-:W0:Y:S01]  /*c320*/  S2R R15, SR_CTAID.X ;  /* 0x00000000000f7919 */ /* 0x000e220000002500 */
[----:B------:R-:W-:Y:S01]  /*c330*/  ULDC.64 UR8, c[0x0][0x628] ;  /* 0x00018a0000087ab9 */ /* 0x000fe20000000a00 */
[----:B------:R-:W1:Y:S01]  /*c340*/  LDC R20, c[0x0][0x144] ;  /* 0x00005100ff147b82 */ /* 0x000e620000000800 */
[----:B------:R-:W-:Y:S01]  /*c350*/  ISETP.NE.U32.AND P0, PT, RZ, UR8, PT ;  /* 0x00000008ff007c0c */ /* 0x000fe2000bf05070 */
[----:B------:R-:W2:Y:S01]  /*c360*/  S2R R13, SR_CTAID.Y ;  /* 0x00000000000d7919 */ /* 0x000ea20000002600 */
[----:B------:R-:W-:Y:S01]  /*c370*/  ULDC UR11, c[0x0][0x630] ;  /* 0x00018c00000b7ab9 */ /* 0x000fe20000000800 */
[----:B------:R-:W-:Y:S01]  /*c380*/  ULDC UR12, c[0x0][0x150] ;  /* 0x00005400000c7ab9 */ /* 0x000fe20000000800 */
[----:B------:R-:W-:Y:S01]  /*c390*/  ISETP.NE.AND.EX P0, PT, RZ, UR9, PT, P0 ;  /* 0x00000009ff007c0c */ /* 0x000fe2000bf05300 */
[----:B------:R-:W-:Y:S02]  /*c3a0*/  IMAD.MOV.U32 R4, RZ, RZ, R16 ;  /* 0x000000ffff047224 */ /* 0x000fe400078e0010 */
[----:B------:R-:W-:Y:S01]  /*c3b0*/  IMAD.MOV.U32 R5, RZ, RZ, R17 ;  /* 0x000000ffff057224 */ /* 0x000fe200078e0011 */
[----:B0-----:R-:W-:-:S09]  /*c3c0*/  I2FP.F32.U32 R22, R15 ;  /* 0x0000000f00167245 */ /* 0x001fd20000201000 */
[----:B------:R-:W-:Y:S05]  /*c3d0*/  @!P0 BRA `(.L_x_303) ;  /* 0x0000000000288947 */ /* 0x000fea0003800000 */
[----:B------:R-:W-:Y:S02]  /*c3e0*/  ULDC UR10, c[0x0][0x634] ;  /* 0x00018d00000a7ab9 */ /* 0x000fe40000000800 */
[----:B------:R-:W-:-:S05]  /*c3f0*/  IADD3 R5, P0, R16, UR10, RZ ;  /* 0x0000000a10057c10 */ /* 0x000fca000ff1e0ff */
[----:B------:R-:W-:-:S04]  /*c400*/  IMAD.X R21, RZ, RZ, R17, P0 ;  /* 0x000000ffff157224 */ /* 0x000fc800000e0611 */
[----:B------:R-:W-:-:S04]  /*c410*/  IMAD.WIDE.U32 R6, R21, UR8, RZ ;  /* 0x0000000815067c25 */ /* 0x000fc8000f8e00ff */
[----:B------:R-:W-:-:S04]  /*c420*/  IMAD.WIDE.U32 R6, P0, R5, UR9, R6 ;  /* 0x0000000905067c25 */ /* 0x000fc8000f800006 */
[----:B------:R-:W-:-:S04]  /*c430*/  IMAD.WIDE.U32 R4, R5, UR8, RZ ;  /* 0x0000000805047c25 */ /* 0x000fc8000f8e00ff */
[----:B------:R-:W-:Y:S01]  /*c440*/  IMAD.MOV.U32 R4, RZ, RZ, R7 ;  /* 0x000000ffff047224 */ /* 0x000fe200078e0007 */
[----:B------:R-:W-:Y:S01]  /*c450*/  IADD3 RZ, P1, R5, R6, RZ ;  /* 0x0000000605ff7210 */ /* 0x000fe20007f3e0ff */
[----:B------:R-:W-:-:S04]  /*c460*/  IMAD.X R5, RZ, RZ, RZ, P0 ;  /* 0x000000ffff057224 */ /* 0x000fc800000e06ff */
[----:B------:R-:W-:-:S08]  /*c470*/  IMAD.WIDE.U32.X R4, R21, UR9, R4, P1 ;  /* 0x0000000915047c25 */ /* 0x000fd000088e0404 */
.L_x_303:
[----:B------:R-:W-:Y:S01]  /*c480*/  FMUL R22, R22, UR12 ;  /* 0x0000000c16167c20 */ /* 0x000fe20008400000 */
[--C-:B------:R-:W-:Y:S01]  /*c490*/  SHF.R.U64 R14, R4, UR11, R5.reuse ;  /* 0x0000000b040e7c19 */ /* 0x100fe20008001205 */
[----:B------:R-:W-:Y:S01]  /*c4a0*/  ULDC.64 UR8, c[0x0][0x620] ;  /* 0x0001880000087ab9 */ /* 0x000fe20000000a00 */
[----:B------:R-:W-:Y:S01]  /*c4b0*/  SHF.R.U32.HI R4, RZ, UR11, R5 ;  /* 0x0000000bff047c19 */ /* 0x000fe20008011605 */
[----:B------:R-:W-:Y:S01]  /*c4c0*/  ULDC.64 UR10, c[0x0][0x640] ;  /* 0x00019000000a7ab9 */ /* 0x000fe20000000a00 */
[----:B------:R-:W-:Y:S01]  /*c4d0*/  IADD3 R5, P0, RZ, -R14, RZ ;  /* 0x8000000eff057210 */ /* 0x000fe20007f1e0ff */
[----:B------:R-:W0:Y:S04]  /*c4e0*/  F2I.U32.TRUNC.NTZ R22, R22 ;  /* 0x0000001600167305 */ /* 0x000e28000020f000 */
[----:B------:R-:W-:Y:S01]  /*c4f0*/  IMAD.X R4, RZ, RZ, ~R4, P0 ;  /* 0x000000ffff047224 */ /* 0x000fe200000e0e04 */
[----:B------:R-:W-:-:S03]  /*c500*/  ISETP.NE.U32.AND P0, PT, RZ, UR10, PT ;  /* 0x0000000aff007c0c */ /* 0x000fc6000bf05070 */
[----:B------:R-:W-:Y:S01]  /*c510*/  IMAD R4, R4, UR8, RZ ;  /* 0x0000000804047c24 */ /* 0x000fe2000f8e02ff */
[----:B------:R-:W-:-:S03]  /*c520*/  ISETP.NE.AND.EX P0, PT, RZ, UR11, PT, P0 ;  /* 0x0000000bff007c0c */ /* 0x000fc6000bf05300 */
[C---:B------:R-:W-:Y:S01]  /*c530*/  IMAD R7, R5.reuse, UR9, R4 ;  /* 0x0000000905077c24 */ /* 0x040fe2000f8e0204 */
[----:B------:R-:W-:Y:S01]  /*c540*/  ULDC UR9, c[0x0][0x154] ;  /* 0x0000550000097ab9 */ /* 0x000fe20000000800 */
[----:B------:R-:W-:Y:S01]  /*c550*/  IMAD.WIDE.U32 R4, R5, UR8, R16 ;  /* 0x0000000805047c25 */ /* 0x000fe2000f8e0010 */
[----:B------:R-:W-:-:S03]  /*c560*/  ULDC UR8, c[0x0][0x618] ;  /* 0x0001860000087ab9 */ /* 0x000fc60000000800 */
[----:B0-----:R-:W-:Y:S02]  /*c570*/  IMAD.MOV R6, RZ, RZ, -R22 ;  /* 0x000000ffff067224 */ /* 0x001fe400078e0a16 */
[----:B------:R-:W-:Y:S02]  /*c580*/  IMAD.IADD R5, R5, 0x1, R7 ;  /* 0x0000000105057824 */ /* 0x000fe400078e0207 */
[----:B-1----:R-:W-:Y:S01]  /*c590*/  IMAD R15, R20, R6, R15 ;  /* 0x00000006140f7224 */ /* 0x002fe200078e020f */
[----:B--2---:R-:W-:Y:S01]  /*c5a0*/  I2FP.F32.U32 R6, R13 ;  /* 0x0000000d00067245 */ /* 0x004fe20000201000 */
[----:B------:R-:W0:Y:S01]  /*c5b0*/  LDC R20, c[0x0][0x148] ;  /* 0x00005200ff147b82 */ /* 0x000e220000000800 */
[--C-:B------:R-:W-:Y:S02]  /*c5c0*/  SHF.R.U64 R21, R4, UR8, R5.reuse ;  /* 0x0000000804157c19 */ /* 0x100fe40008001205 */
[----:B------:R-:W-:Y:S01]  /*c5d0*/  SHF.R.U32.HI R4, RZ, UR8, R5 ;  /* 0x00000008ff047c19 */ /* 0x000fe20008011605 */
[----:B------:R-:W-:Y:S01]  /*c5e0*/  FMUL R6, R6, UR9 ;  /* 0x0000000906067c20 */ /* 0x000fe20008400000 */
[----:B------:R-:W-:-:S02]  /*c5f0*/  ULDC UR8, c[0x0][0x608] ;  /* 0x0001820000087ab9 */ /* 0x000fc40000000800 */
[--C-:B------:R-:W-:Y:S01]  /*c600*/  SHF.R.U64 R23, R21, UR8, R4.reuse ;  /* 0x0000000815177c19 */ /* 0x100fe20008001204 */
[----:B------:R1:W2:Y:S01]  /*c610*/  F2I.U32.TRUNC.NTZ R24, R6 ;  /* 0x0000000600187305 */ /* 0x0002a2000020f000 */
[----:B------:R-:W-:Y:S01]  /*c620*/  SHF.R.U32.HI R4, RZ, UR8, R4 ;  /* 0x00000008ff047c19 */ /* 0x000fe20008011604 */
[----:B------:R-:W-:-:S03]  /*c630*/  ULDC UR8, c[0x0][0x658] ;  /* 0x0001960000087ab9 */ /* 0x000fc60000000800 */
[--C-:B------:R-:W-:Y:S02]  /*c640*/  SHF.R.U32.HI R25, RZ, UR8, R4.reuse ;  /* 0x00000008ff197c19 */ /* 0x100fe40008011604 */
[----:B------:R-:W-:-:S03]  /*c650*/  SHF.R.U64 R22, R23, UR8, R4 ;  /* 0x0000000817167c19 */ /* 0x000fc60008001204 */
[----:B------:R-:W-:Y:S01]  /*c660*/  IMAD.MOV.U32 R5, RZ, RZ, R25 ;  /* 0x000000ffff057224 */ /* 0x000fe200078e0019 */
[----:B------:R-:W-:Y:S01]  /*c670*/  MOV R4, R22 ;  /* 0x0000001600047202 */ /* 0x000fe20000000f00 */
[----:B-1----:R-:W-:Y:S06]  /*c680*/  @!P0 BRA `(.L_x_304) ;  /* 0x0000000000288947 */ /* 0x002fec0003800000 */
        /* <DEDUP_REMOVED lines=10> */
.L_x_304:
[----:B------:R-:W-:Y:S01]  /*c730*/  ISETP.NE.AND P0, PT, R2, 0x1, PT ;  /* 0x000000010200780c */ /* 0x000fe20003f05270 */
[----:B------:R-:W-:Y:S01]  /*c740*/  ULDC UR8, c[0x0][0x648] ;  /* 0x0001920000087ab9 */ /* 0x000fe20000000800 */
[----:B------:R-:W-:Y:S01]  /*c750*/  LOP3.LUT R23, R23, UR6, RZ, 0xc0, !PT ;  /* 0x0000000617177c12 */ /* 0x000fe2000f8ec0ff */
[----:B--2---:R-:W-:Y:S01]  /*c760*/  IMAD.MOV R24, RZ, RZ, -R24 ;  /* 0x000000ffff187224 */ /* 0x004fe200078e0a18 */
[----:B------:R-:W-:Y:S01]  /*c770*/  SHF.R.U64 R4, R4, UR8, R5 ;  /* 0x0000000804047c19 */ /* 0x000fe20008001205 */
[----:B------:R-:W-:Y:S01]  /*c780*/  ULDC UR8, c[0x0][0x638] ;  /* 0x00018e0000087ab9 */ /* 0x000fe20000000800 */
[----:B------:R-:W-:Y:S01]  /*c790*/  LOP3.LUT R21, R21, UR4, RZ, 0xc0, !PT ;  /* 0x0000000415157c12 */ /* 0x000fe2000f8ec0ff */
[----:B------:R-:W-:Y:S01]  /*c7a0*/  ULDC UR9, c[0x0][0x610] ;  /* 0x0001840000097ab9 */ /* 0x000fe20000000800 */
[----:B------:R-:W-:Y:S02]  /*c7b0*/  IMAD.MOV.U32 R6, RZ, RZ, R14 ;  /* 0x000000ffff067224 */ /* 0x000fe400078e000e */
[----:B------:R-:W-:-:S02]  /*c7c0*/  IMAD.MOV R5, RZ, RZ, -R4 ;  /* 0x000000ffff057224 */ /* 0x000fc400078e0a04 */
[----:B------:R-:W-:Y:S02]  /*c7d0*/  IMAD R4, R4, UR5, R23 ;  /* 0x0000000504047c24 */ /* 0x000fe4000f8e0217 */
[----:B0-----:R-:W-:Y:S02]  /*c7e0*/  @P0 IMAD R15, R20, R24, R13 ;  /* 0x00000018140f0224 */ /* 0x001fe400078e020d */
[----:B------:R-:W-:Y:S01]  /*c7f0*/  IMAD R22, R5, UR8, R22 ;  /* 0x0000000805167c24 */ /* 0x000fe2000f8e0216 */
[----:B------:R-:W-:Y:S01]  /*c800*/  ULDC UR8, c[0x0][0x600] ;  /* 0x0001800000087ab9 */ /* 0x000fe20000000800 */
[----:B------:R-:W-:Y:S02]  /*c810*/  IMAD R15, R4, UR9, R15 ;  /* 0x00000009040f7c24 */ /* 0x000fe4000f8e020f */
[----:B------:R-:W-:Y:S02]  /*c820*/  IMAD R22, R22, UR8, R21 ;  /* 0x0000000816167c24 */ /* 0x000fe4000f8e0215 */
[----:B------:R-:W-:-:S03]  /*c830*/  IMAD.MOV.U32 R4, RZ, RZ, 0x1 ;  /* 0x00000001ff047424 */ /* 0x000fc600078e00ff */
[----:B------:R-:W-:Y:S02]  /*c840*/  SEL R13, R22, R15, !P0 ;  /* 0x0000000f160d7207 */ /* 0x000fe40004000000 */
[----:B------:R-:W-:-:S07]  /*c850*/  SEL R20, R15, R22, !P0 ;  /* 0x000000160f147207 */ /* 0x000fce0004000000 */
.L_x_302:
[----:B------:R-:W-:Y:S05]  /*c860*/  BSYNC B1 ;  /* 0x0000000000017941 */ /* 0x000fea0003800000 */
.L_x_301:
[----:B------:R-:W-:-:S13]  /*c870*/  LOP3.LUT P0, RZ, R4, 0xff, RZ, 0xc0, !PT ;  /* 0x000000ff04ff7812 */ /* 0x000fda000780c0ff */
[----:B------:R-:W-:Y:S05]  /*c880*/  @P0 BRA `(.L_x_305) ;  /* 0xfffffff400080947 */ /* 0x000fea000383ffff */
[----:B------:R-:W-:Y:S05]  /*c890*/  BSYNC B0 ;  /* 0x0000000000007941 */ /* 0x000fea0003800000 */
.L_x_294:
[----:B------:R-:W-:-:S03]  /*c8a0*/  UMOV UR8, 0xffffffff ;  /* 0xffffffff00087882 */ /* 0x000fc60000000000 */
[----:B------:R-:W-:Y:S05]  /*c8b0*/  BRA.DIV UR8, `(.L_x_306) ;  /* 0x0000000608387947 */ /* 0x000fea000b800000 */
[----:B------:R-:W-:-:S13]  /*c8c0*/  ELECT P6, URZ, PT ;  /* 0x00000000003f782f */ /* 0x000fda00038c0000 */
.L_x_321:
[----:B------:R-:W-:Y:S04]  /*c8d0*/  BSSY B0, `(.L_x_307) ;  /* 0x0000034000007945 */ /* 0x000fe80003800000 */
[----:B------:R-:W-:Y:S05]  /*c8e0*/  @!P6 BRA `(.L_x_308) ;  /* 0x0000000000c8e947 */ /* 0x000fea0003800000 */
[----:B------:R-:W-:-:S04]  /*c8f0*/  LOP3.LUT R19, R19, 0x2, RZ, 0xfc, !PT ;  /* 0x0000000213137812 */ /* 0x000fc800078efcff */
[----:B------:R-:W-:-:S13]  /*c900*/  ISETP.NE.AND P0, PT, R19, 0x3, PT ;  /* 0x000000031300780c */ /* 0x000fda0003f05270 */
[----:B------:R-:W-:Y:S05]  /*c910*/  @!P0 BRA `(.L_x_309) ;  /* 0x0000000000048947 */ /* 0x000fea0003800000 */
[----:B------:R-:W-:Y:S01]  /*c920*/  BPT.TRAP 0x1 ;  /* 0x000000040000795c */ /* 0x000fe20000300000 */
.L_x_309:
[----:B------:R-:W0:Y:S01]  /*c930*/  S2R R5, SR_CgaCtaId ;  /* 0x0000000000057919 */ /* 0x000e220000008800 */
[----:B------:R-:W-:Y:S02]  /*c940*/  MOV R2, 0x400 ;  /* 0x0000040000027802 */ /* 0x000fe40000000f00 */
[----:B------:R-:W-:Y:S02]  /*c950*/  SHF.L.U32 R4, R0, 0x1f, RZ ;  /* 0x0000001f00047819 */ /* 0x000fe400000006ff */
[----:B0-----:R-:W-:-:S05]  /*c960*/  LEA R2, R5, R2, 0x18 ;  /* 0x0000000205027211 */ /* 0x001fca00078ec0ff */
[----:B------:R-:W-:-:S04]  /*c970*/  VIADD R2, R2, 0x28 ;  /* 0x0000002802027836 */ /* 0x000fc80000000000 */
[C---:B------:R-:W-:Y:S01]  /*c980*/  IMAD R7, R3.reuse, 0x8, R2 ;  /* 0x0000000803077824 */ /* 0x040fe200078e0202 */
[----:B------:R-:W-:-:S03]  /*c990*/  IADD3 R3, R3, 0x1, RZ ;  /* 0x0000000103037810 */ /* 0x000fc60007ffe0ff */
[----:B------:R-:W0:Y:S01]  /*c9a0*/  SYNCS.PHASECHK.TRANS64.TRYWAIT P0, [R7+URZ], R4 ;  /* 0x00000004070075a7 */ /* 0x000e22000800017f */
[----:B------:R-:W-:-:S04]  /*c9b0*/  ISETP.NE.AND P1, PT, R3, 0x5, PT ;  /* 0x000000050300780c */ /* 0x000fc80003f25270 */
[----:B------:R-:W-:Y:S02]  /*c9c0*/  SEL R5, RZ, 0x1, P1 ;  /* 0x00000001ff057807 */ /* 0x000fe40000800000 */
[----:B------:R-:W-:Y:S02]  /*c9d0*/  SEL R3, R3, RZ, P1 ;  /* 0x000000ff03037207 */ /* 0x000fe40000800000 */
[----:B------:R-:W-:-:S03]  /*c9e0*/  LOP3.LUT R6, R0, R5, RZ, 0x3c, !PT ;  /* 0x0000000500067212 */ /* 0x000fc600078e3cff */
[----:B------:R-:W-:Y:S01]  /*c9f0*/  IMAD R8, R3, 0x8, R2 ;  /* 0x0000000803087824 */ /* 0x000fe200078e0202 */
[----:B------:R-:W-:Y:S01]  /*ca00*/  SHF.L.U32 R5, R6, 0x1f, RZ ;  /* 0x0000001f06057819 */ /* 0x000fe200000006ff */
[----:B0-----:R-:W-:Y:S06]  /*ca10*/  @!P0 BRA `(.L_x_310) ;  /* 0x0000000400008947 */ /* 0x001fec0003800000 */
.L_x_322:
[----:B------:R-:W1:Y:S01]  /*ca20*/  SYNCS.PHASECHK.TRANS64.TRYWAIT P0, [R8+URZ], R5 ;  /* 0x00000005080075a7 */ /* 0x000e62000800017f */
[----:B------:R-:W-:-:S05]  /*ca30*/  VIADD R0, R3, 0x1 ;  /* 0x0000000103007836 */ /* 0x000fca0000000000 */
[----:B------:R-:W-:-:S04]  /*ca40*/  ISETP.NE.AND P1, PT, R0, 0x5, PT ;  /* 0x000000050000780c */ /* 0x000fc80003f25270 */
[----:B------:R-:W-:Y:S02]  /*ca50*/  SEL R3, RZ, 0x1, P1 ;  /* 0x00000001ff037807 */ /* 0x000fe40000800000 */
[----:B0-----:R-:W-:Y:S02]  /*ca60*/  SEL R7, R0, RZ, P1 ;  /* 0x000000ff00077207 */ /* 0x001fe40000800000 */
[----:B------:R-:W-:-:S03]  /*ca70*/  LOP3.LUT R6, R6, R3, RZ, 0x3c, !PT ;  /* 0x0000000306067212 */ /* 0x000fc600078e3cff */
[----:B------:R-:W-:Y:S01]  /*ca80*/  IMAD R9, R7, 0x8, R2 ;  /* 0x0000000807097824 */ /* 0x000fe200078e0202 */
[----:B------:R-:W-:Y:S01]  /*ca90*/  SHF.L.U32 R4, R6, 0x1f, RZ ;  /* 0x0000001f06047819 */ /* 0x000fe200000006ff */
[----:B-1----:R-:W-:Y:S06]  /*caa0*/  @!P0 BRA `(.L_x_311) ;  /* 0x0000000000f08947 */ /* 0x002fec0003800000 */
.L_x_323:
[----:B------:R-:W1:Y:S01]  /*cab0*/  SYNCS.PHASECHK.TRANS64.TRYWAIT P0, [R9+URZ], R4 ;  /* 0x00000004090075a7 */ /* 0x000e62000800017f */
[----:B------:R-:W-:-:S05]  /*cac0*/  VIADD R0, R7, 0x1 ;  /* 0x0000000107007836 */ /* 0x000fca0000000000 */
[----:B------:R-:W-:-:S04]  /*cad0*/  ISETP.NE.AND P1, PT, R0, 0x5, PT ;  /* 0x000000050000780c */ /* 0x000fc80003f25270 */
[----:B------:R-:W-:Y:S02]  /*cae0*/  SEL R3, RZ, 0x1, P1 ;  /* 0x00000001ff037807 */ /* 0x000fe40000800000 */
[----:B------:R-:W-:Y:S02]  /*caf0*/  SEL R7, R0, RZ, P1 ;  /* 0x000000ff00077207 */ /* 0x000fe40000800000 */
[----:B------:R-:W-:-:S03]  /*cb00*/  LOP3.LUT R11, R6, R3, RZ, 0x3c, !PT ;  /* 0x00000003060b7212 */ /* 0x000fc600078e3cff */
[----:B------:R-:W-:Y:S01]  /*cb10*/  IMAD R6, R7, 0x8, R2 ;  /* 0x0000000807067824 */ /* 0x000fe200078e0202 */
[----:B0-----:R-:W-:Y:S01]  /*cb20*/  SHF.L.U32 R5, R11, 0x1f, RZ ;  /* 0x0000001f0b057819 */ /* 0x001fe200000006ff */
[----:B-1----:R-:W-:Y:S06]  /*cb30*/  @!P0 BRA `(.L_x_312) ;  /* 0x0000000000e08947 */ /* 0x002fec0003800000 */
.L_x_324:
[----:B------:R-:W1:Y:S01]  /*cb40*/  SYNCS.PHASECHK.TRANS64.TRYWAIT P0, [R6+URZ], R5 ;  /* 0x00000005060075a7 */ /* 0x000e62000800017f */
[----:B------:R-:W-:-:S05]  /*cb50*/  VIADD R0, R7, 0x1 ;  /* 0x0000000107007836 */ /* 0x000fca0000000000 */
[----:B------:R-:W-:-:S04]  /*cb60*/  ISETP.NE.AND P1, PT, R0, 0x5, PT ;  /* 0x000000050000780c */ /* 0x000fc80003f25270 */
[----:B0-----:R-:W-:Y:S02]  /*cb70*/  SEL R4, RZ, 0x1, P1 ;  /* 0x00000001ff047807 */ /* 0x001fe40000800000 */
[----:B------:R-:W-:Y:S02]  /*cb80*/  SEL R3, R0, RZ, P1 ;  /* 0x000000ff00037207 */ /* 0x000fe40000800000 */
[----:B------:R-:W-:Y:S01]  /*cb90*/  LOP3.LUT R0, R11, R4, RZ, 0x3c, !PT ;  /* 0x000000040b007212 */ /* 0x000fe200078e3cff */
[----:B-1----:R-:W-:Y:S06]  /*cba0*/  @!P0 BRA `(.L_x_313) ;  /* 0x0000000000d88947 */ /* 0x002fec0003800000 */
.L_x_325:
[----:B------:R-:W-:Y:S01]  /*cbb0*/  IMAD R3, R3, 0x8, R2 ;  /* 0x0000000803037824 */ /* 0x000fe200078e0202 */
[----:B------:R-:W-:-:S07]  /*cbc0*/  SHF.L.U32 R0, R0, 0x1f, RZ ;  /* 0x0000001f00007819 */ /* 0x000fce00000006ff */
.L_x_314:
[----:B-1----:R1:W2:Y:S02]  /*cbd0*/  SYNCS.PHASECHK.TRANS64.TRYWAIT P0, [R3+URZ], R0 ;  /* 0x00000000030075a7 */ /* 0x0022a4000800017f */
[----:B--2---:R-:W-:Y:S05]  /*cbe0*/  @!P0 NANOSLEEP.SYNCS 0x989680 ;  /* 0x009896800000895d */ /* 0x004fea0003900000 */
[----:B------:R-:W2:Y:S02]  /*cbf0*/  @!P0 SYNCS.PHASECHK.TRANS64 P0, [R3+URZ], R0 ;  /* 0x00000000030085a7 */ /* 0x000ea4000800007f */
[----:B--2---:R-:W-:Y:S05]  /*cc00*/  @!P0 BRA `(.L_x_314) ;  /* 0xfffffffc00f08947 */ /* 0x004fea000383ffff */
.L_x_308:
[----:B------:R-:W-:Y:S05]  /*cc10*/  BSYNC B0 ;  /* 0x0000000000007941 */ /* 0x000fea0003800000 */
.L_x_307:
[----:B------:R-:W-:Y:S05]  /*cc20*/  EXIT ;  /* 0x000000000000794d */ /* 0x000fea0003800000 */
.L_x_21:
[----:B---3--:R3:W4:Y:S02]  /*cc30*/  SYNCS.PHASECHK.TRANS64.TRYWAIT P1, [R3+URZ], R0 ;  /* 0x00000000030075a7 */ /* 0x008724000802017f */
[----:B----4-:R-:W-:Y:S05]  /*cc40*/  @!P1 NANOSLEEP.SYNCS 0x989680 ;  /* 0x009896800000995d */ /* 0x010fea0003900000 */
[----:B------:R-:W4:Y:S02]  /*cc50*/  @!P1 SYNCS.PHASECHK.TRANS64 P1, [R3+URZ], R0 ;  /* 0x00000000030095a7 */ /* 0x000f24000802007f */
[----:B----4-:R-:W-:Y:S05]  /*cc60*/  @!P1 BRA `(.L_x_21) ;  /* 0xfffffffc00f09947 */ /* 0x010fea000383ffff */
[----:B------:R-:W-:Y:S05]  /*cc70*/  BRA `(.L_x_20) ;  /* 0xffffff4800147947 */ /* 0x000fea000383ffff */
.L_x_26:
[----:B-1----:R1:W2:Y:S02]  /*cc80*/  SYNCS.PHASECHK.TRANS64.TRYWAIT P1, [R5+URZ], R4 ;  /* 0x00000004050075a7 */ /* 0x0022a4000802017f */
[----:B--2---:R-:W-:Y:S05]  /*cc90*/  @!P1 NANOSLEEP.SYNCS 0x989680 ;  /* 0x009896800000995d */ /* 0x004fea0003900000 */
[----:B------:R-:W2:Y:S02]  /*cca0*/  @!P1 SYNCS.PHASECHK.TRANS64 P1, [R5+URZ], R4 ;  /* 0x00000004050095a7 */ /* 0x000ea4000802007f */
[----:B--2---:R-:W-:Y:S05]  /*ccb0*/  @!P1 BRA `(.L_x_26) ;  /* 0xfffffffc00f09947 */ /* 0x004fea000383ffff */
[----:B------:R-:W-:Y:S05]  /*ccc0*/  BRA `(.L_x_25) ;  /* 0xffffff5000187947 */ /* 0x000fea000383ffff */
.L_x_295:
[----:B------:R-:W-:Y:S01]  /*ccd0*/  BSSY B1, `(.L_x_315) ;  /* 0x0000006000017945 */ /* 0x000fe20003800000 */
[----:B------:R-:W-:-:S07]  /*cce0*/  IMAD.MOV.U32 R15, RZ, RZ, -0x1 ;  /* 0xffffffffff0f7424 */ /* 0x000fce00078e00ff */
[----:B------:R-:W-:Y:S05]  /*ccf0*/  WARPSYNC.COLLECTIVE R15, `(.L_x_316) ;  /* 0x000000000f0c7348 */ /* 0x000fea0003c00000 */
[----:B------:R-:W-:Y:S02]  /*cd00*/  ELECT P6, UR62, PT ;  /* 0x00000000003e782f */ /* 0x000fe400038c0000 */
[----:B------:R-:W-:Y:S01]  /*cd10*/  MOV R14, UR62 ;  /* 0x0000003e000e7c02 */ /* 0x000fe20008000f00 */
[----:B------:R-:W-:Y:S10]  /*cd20*/  ENDCOLLECTIVE ;  /* 0x000000000000791b */ /* 0x000ff40003800000 */
.L_x_316:
[----:B------:R-:W-:Y:S05]  /*cd30*/  BSYNC B1 ;  /* 0x0000000000017941 */ /* 0x000fea0003800000 */
.L_x_315:
[----:B------:R-:W-:Y:S05]  /*cd40*/  BRA `(.L_x_317) ;  /* 0xffffffec00e47947 */ /* 0x000fea000383ffff */
.L_x_298:
[----:B-1----:R1:W2:Y:S02]  /*cd50*/  SYNCS.PHASECHK.TRANS64.TRYWAIT P0, [R22+URZ+0x28], R13 ;  /* 0x0000280d160075a7 */ /* 0x0022a4000800017f */
[----:B--2---:R-:W-:Y:S05]  /*cd60*/  @!P0 NANOSLEEP.SYNCS 0x989680 ;  /* 0x009896800000895d */ /* 0x004fea0003900000 */
[----:B------:R-:W2:Y:S02]  /*cd70*/  @!P0 SYNCS.PHASECHK.TRANS64 P0, [R22+URZ+0x28], R13 ;  /* 0x0000280d160085a7 */ /* 0x000ea4000800007f */
[----:B--2---:R-:W-:Y:S05]  /*cd80*/  @!P0 BRA `(.L_x_298) ;  /* 0xfffffffc00f08947 */ /* 0x004fea000383ffff */
[----:B------:R-:W-:Y:S05]  /*cd90*/  BRA `(.L_x_318) ;  /* 0xfffffff000247947 */ /* 0x000fea000383ffff */
.L_x_306:
[----:B------:R-:W-:Y:S01]  /*cda0*/  BSSY B0, `(.L_x_319) ;  /* 0x0000006000007945 */ /* 0x000fe20003800000 */
[----:B------:R-:W-:-:S07]  /*cdb0*/  IMAD.MOV.U32 R15, RZ, RZ, -0x1 ;  /* 0xffffffffff0f7424 */ /* 0x000fce00078e00ff */
[----:B------:R-:W-:Y:S05]  /*cdc0*/  WARPSYNC.COLLECTIVE R15, `(.L_x_320) ;  /* 0x000000000f0c7348 */ /* 0x000fea0003c00000 */
[----:B------:R-:W-:Y:S02]  /*cdd0*/  ELECT P6, UR62, PT ;  /* 0x00000000003e782f */ /* 0x000fe400038c0000 */
[----:B------:R-:W-:Y:S01]  /*cde0*/  MOV R14, UR62 ;  /* 0x0000003e000e7c02 */ /* 0x000fe20008000f00 */
[----:B------:R-:W-:Y:S10]  /*cdf0*/  ENDCOLLECTIVE ;  /* 0x000000000000791b */ /* 0x000ff40003800000 */
.L_x_320:
[----:B------:R-:W-:Y:S05]  /*ce00*/  BSYNC B0 ;  /* 0x0000000000007941 */ /* 0x000fea0003800000 */
.L_x_319:
[----:B------:R-:W-:Y:S05]  /*ce10*/  BRA `(.L_x_321) ;  /* 0xfffffff800ac7947 */ /* 0x000fea000383ffff */
.L_x_310:
[----:B0-----:R0:W1:Y:S02]  /*ce20*/  SYNCS.PHASECHK.TRANS64.TRYWAIT P0, [R7+URZ], R4 ;  /* 0x00000004070075a7 */ /* 0x001064000800017f */
[----:B-1----:R-:W-:Y:S05]  /*ce30*/  @!P0 NANOSLEEP.SYNCS 0x989680 ;  /* 0x009896800000895d */ /* 0x002fea0003900000 */
[----:B------:R-:W1:Y:S02]  /*ce40*/  @!P0 SYNCS.PHASECHK.TRANS64 P0, [R7+URZ], R4 ;  /* 0x00000004070085a7 */ /* 0x000e64000800007f */
[----:B-1----:R-:W-:Y:S05]  /*ce50*/  @!P0 BRA `(.L_x_310) ;  /* 0xfffffffc00f08947 */ /* 0x002fea000383ffff */
[----:B------:R-:W-:Y:S05]  /*ce60*/  BRA `(.L_x_322) ;  /* 0xfffffff800ec7947 */ /* 0x000fea000383ffff */
.L_x_311:
[----:B0-----:R0:W1:Y:S02]  /*ce70*/  SYNCS.PHASECHK.TRANS64.TRYWAIT P0, [R8+URZ], R5 ;  /* 0x00000005080075a7 */ /* 0x001064000800017f */
[----:B-1----:R-:W-:Y:S05]  /*ce80*/  @!P0 NANOSLEEP.SYNCS 0x989680 ;  /* 0x009896800000895d */ /* 0x002fea0003900000 */
[----:B------:R-:W1:Y:S02]  /*ce90*/  @!P0 SYNCS.PHASECHK.TRANS64 P0, [R8+URZ], R5 ;  /* 0x00000005080085a7 */ /* 0x000e64000800007f */
[----:B-1----:R-:W-:Y:S05]  /*cea0*/  @!P0 BRA `(.L_x_311) ;  /* 0xfffffffc00f08947 */ /* 0x002fea000383ffff */
[----:B------:R-:W-:Y:S05]  /*ceb0*/  BRA `(.L_x_323) ;  /* 0xfffffff800fc7947 */ /* 0x000fea000383ffff */
.L_x_312:
[----:B0-----:R0:W1:Y:S02]  /*cec0*/  SYNCS.PHASECHK.TRANS64.TRYWAIT P0, [R9+URZ], R4 ;  /* 0x00000004090075a7 */ /* 0x001064000800017f */
[----:B-1----:R-:W-:Y:S05]  /*ced0*/  @!P0 NANOSLEEP.SYNCS 0x989680 ;  /* 0x009896800000895d */ /* 0x002fea0003900000 */
[----:B------:R-:W1:Y:S02]  /*cee0*/  @!P0 SYNCS.PHASECHK.TRANS64 P0, [R9+URZ], R4 ;  /* 0x00000004090085a7 */ /* 0x000e64000800007f */
[----:B-1----:R-:W-:Y:S05]  /*cef0*/  @!P0 BRA `(.L_x_312) ;  /* 0xfffffffc00f08947 */ /* 0x002fea000383ffff */
[----:B------:R-:W-:Y:S05]  /*cf00*/  BRA `(.L_x_324) ;  /* 0xfffffffc000c7947 */ /* 0x000fea000383ffff */
.L_x_313:
[----:B0-----:R0:W1:Y:S02]  /*cf10*/  SYNCS.PHASECHK.TRANS64.TRYWAIT P0, [R6+URZ], R5 ;  /* 0x00000005060075a7 */ /* 0x001064000800017f */
[----:B-1----:R-:W-:Y:S05]  /*cf20*/  @!P0 NANOSLEEP.SYNCS 0x989680 ;  /* 0x009896800000895d */ /* 0x002fea0003900000 */
[----:B------:R-:W1:Y:S02]  /*cf30*/  @!P0 SYNCS.PHASECHK.TRANS64 P0, [R6+URZ], R5 ;  /* 0x00000005060085a7 */ /* 0x000e64000800007f */
[----:B-1----:R-:W-:Y:S05]  /*cf40*/  @!P0 BRA `(.L_x_313) ;  /* 0xfffffffc00f08947 */ /* 0x002fea000383ffff */
[----:B------:R-:W-:Y:S05]  /*cf50*/  BRA `(.L_x_325) ;  /* 0xfffffffc00147947 */ /* 0x000fea000383ffff */
.L_x_326:
[----:B------:R-:W-:-:S00]  /*cf60*/  BRA `(.L_x_326) ;  /* 0xfffffffc00fc7947 */ /* 0x000fc0000383ffff */
[----:B------:R-:W-:-:S00]  /*cf70*/  NOP ;  /* 0x0000000000007918 */ /* 0x000fc00000000000 */
        /* <DEDUP_REMOVED lines=8> */
.L_x_327:


//--------------------- .nv.global.init           --------------------------
	.section	.nv.global.init,"aw",@progbits
.nv.global.init:
	.type		$str$22,@object
	.size		$str$22,($str$23 - $str$22)
$str$22:
        /*0000*/ 	.byte	0x6b, 0x5f, 0x74, 0x69, 0x6c, 0x65, 0x5f, 0x63, 0x6f, 0x75, 0x6e, 0x74, 0x20, 0x3e, 0x3d, 0x20
        /*0010*/ 	.byte	0x31, 0x00
	.type		$str$23,@object
	.size		$str$23,(__unnamed_1 - $str$23)
$str$23:
        /*0012*/ 	.byte	0x2f, 0x74, 0x6d, 0x70, 0x2f, 0x63, 0x75, 0x74, 0x6c, 0x61, 0x73, 0x73, 0x5f, 0x73, 0x77, 0x65
        /*0022*/ 	.byte	0x65, 0x70, 0x5f, 0x73, 0x72, 0x63, 0x2f, 0x69, 0x6e, 0x63, 0x6c, 0x75, 0x64, 0x65, 0x2f, 0x63
        /*0032*/ 	.byte	0x75, 0x74, 0x6c, 0x61, 0x73, 0x73, 0x2f, 0x67, 0x65, 0x6d, 0x6d, 0x2f, 0x63, 0x6f, 0x6c, 0x6c
        /*0042*/ 	.byte	0x65, 0x63, 0x74, 0x69, 0x76, 0x65, 0x2f, 0x73, 0x6d, 0x39, 0x30, 0x5f, 0x6d, 0x6d, 0x61, 0x5f
        /*0052*/ 	.byte	0x74, 0x6d, 0x61, 0x5f, 0x67, 0x6d, 0x6d, 0x61, 0x5f, 0x73, 0x73, 0x5f, 0x77, 0x61, 0x72, 0x70
        /*0062*/ 	.byte	0x73, 0x70, 0x65, 0x63, 0x69, 0x61, 0x6c, 0x69, 0x7a, 0x65, 0x64, 0x2e, 0x68, 0x70, 0x70, 0x00
	.type		__unnamed_1,@object
	.size		__unnamed_1,(.L_0 - __unnamed_1)
__unnamed_1:
        /*0072*/ 	.byte	0x76, 0x6f, 0x69, 0x64, 0x20, 0x63, 0x75, 0x74, 0x6c, 0x61, 0x73, 0x73, 0x3a, 0x3a, 0x67, 0x65
        /* <DEDUP_REMOVED lines=181> */
        /*0bd2*/ 	.byte	0x5d, 0x00
.L_0:


//--------------------- .nv.shared._ZN7cutlass13device_kernelINS_4gemm6kernel13GemmUniversalIN4cute5tupleIJiiiiEEENS1_10collective13CollectiveMmaINS1_34MainloopSm90TmaGmmaWarpSpecializedILi5ENS5_IJNS4_1CILi1EEENSA_ILi2EEESB_EEENS1_35KernelTmaWarpSpecializedCooperativeEEENS5_IJNSA_ILi256EEENSA_ILi128EEESH_EEENS_10bfloat16_tENS5_IJlSB_lEEESJ_SK_NS4_8TiledMMAINS4_8MMA_AtomIJNS4_4SM904GMMA28MMA_64x128x16_F32BF16BF16_SSILNSO_5MajorE0ELSQ_0ELNSO_7ScaleInE1ELSR_1EEEEEENS4_6LayoutINS5_IJSC_SB_SB_EEENS5_IJSB_NSA_ILi0EEESW_EEEEENS5_IJNS4_10UnderscoreESZ_SZ_EEEEENS4_23SM90_TMA_LOAD_MULTICASTENS4_14ComposedLayoutINS4_7SwizzleILi3ELi4ELi3EEENS4_18smem_ptr_flag_bitsILi16EEENSU_INS5_IJNSA_ILi8EEENSA_ILi64EEEEEENS5_IJS19_SB_EEEEEEEvNS4_8identityENS4_13SM90_TMA_LOADES1D_vS1E_EENS_8epilogue10collective6detail29Sm90TmaWarpSpecializedAdapterINS1I_15DefaultEpilogueISJ_SK_SK_NS1H_6thread17LinearCombinationISJ_Li1EffLNS1M_9ScaleType4KindE0ELNS_15FloatRoundStyleE2ESJ_EENS1_15EpilogueDefaultEEEEEvvEEEEvNT_6ParamsE --------------------------
	.section	.nv.shared._ZN7cutlass13device_kernelINS_4gemm6kernel13GemmUniversalIN4cute5tupleIJiiiiEEENS1_10collective13CollectiveMmaINS1_34MainloopSm90TmaGmmaWarpSpecializedILi5ENS5_IJNS4_1CILi1EEENSA_ILi2EEESB_EEENS1_35KernelTmaWarpSpecializedCooperativeEEENS5_IJNSA_ILi256EEENSA_ILi128EEESH_EEENS_10bfloat16_tENS5_IJlSB_lEEESJ_SK_NS4_8TiledMMAINS4_8MMA_AtomIJNS4_4SM904GMMA28MMA_64x128x16_F32BF16BF16_SSILNSO_5MajorE0ELSQ_0ELNSO_7ScaleInE1ELSR_1EEEEEENS4_6LayoutINS5_IJSC_SB_SB_EEENS5_IJSB_NSA_ILi0EEESW_EEEEENS5_IJNS4_10UnderscoreESZ_SZ_EEEEENS4_23SM90_TMA_LOAD_MULTICASTENS4_14ComposedLayoutINS4_7SwizzleILi3ELi4ELi3EEENS4_18smem_ptr_flag_bitsILi16EEENSU_INS5_IJNSA_ILi8EEENSA_ILi64EEEEEENS5_IJS19_SB_EEEEEEEvNS4_8identityENS4_13SM90_TMA_LOADES1D_vS1E_EENS_8epilogue10collective6detail29Sm90TmaWarpSpecializedAdapterINS1I_15DefaultEpilogueISJ_SK_SK_NS1H_6thread17LinearCombinationISJ_Li1EffLNS1M_9ScaleType4KindE0ELNS_15FloatRoundStyleE2ESJ_EENS1_15EpilogueDefaultEEEEEvvEEEEvNT_6ParamsE,"aw",@nobits
	.sectionflags	@""
	.align	16
	.zero		1024


//--------------------- .nv.shared.reserved.0     --------------------------
	.section	.nv.shared.reserved.0,"aw",@nobits
	.weak		__nv_reservedSMEM_offset_0_alias
	.size		__nv_reservedSMEM_offset_0_alias, 0, 0
	.other		__nv_reservedSMEM_offset_0_alias,@"STO_CUDA_RESERVED_SHARED STV_DEFAULT"
__nv_reservedSMEM_offset_0_alias:
	.zero		0


//--------------------- .nv.global                --------------------------
	.section	.nv.global,"aw",@nobits
.nv.global:
	.type		_ZN39_INTERNAL_3c060219_4_k_cu_acbd55b5_33184cute1_E,@object
	.size		_ZN39_INTERNAL_3c060219_4_k_cu_acbd55b5_33184cute1_E,(_ZN39_INTERNAL_3c060219_4_k_cu_acbd55b5_33184cuda3std3__45__cpo6cbeginE - _ZN39_INTERNAL_3c060219_4_k_cu_acbd55b5_33184cute1_E)
_ZN39_INTERNAL_3c060219_4_k_cu_acbd55b5_33184cute1_E:
	.zero		1
	.type		_ZN39_INTERNAL_3c060219_4_k_cu_acbd55b5_33184cuda3std3__45__cpo6cbeginE,@object
	.size		_ZN39_INTERNAL_3c060219_4_k_cu_acbd55b5_33184cuda3std3__45__cpo6cbeginE,(_ZN39_INTERNAL_3c060219_4_k_cu_acbd55b5_33184cuda3std3__48in_placeE - _ZN39_INTERNAL_3c060219_4_k_cu_acbd55b5_33184cuda3std3__45__cpo6cbeginE)
_ZN39_INTERNAL_3c060219_4_k_cu_acbd55b5_33184cuda3std3__45__cpo6cbeginE:
	.zero		1
	.type		_ZN39_INTERNAL_3c060219_4_k_cu_acbd55b5_33184cuda3std3__48in_placeE,@object
	.size		_ZN39_INTERNAL_3c060219_4_k_cu_acbd55b5_33184cuda3std3__48in_placeE,(_ZN39_INTERNAL_3c060219_4_k_cu_acbd55b5_33184cuda3std6ranges3__45__cpo9iter_moveE - _ZN39_INTERNAL_3c060219_4_k_cu_acbd55b5_33184cuda3std3__48in_placeE)
_ZN39_INTERNAL_3c060219_4_k_cu_acbd55b5_33184cuda3std3__48in_placeE:
	.zero		1
	.type		_ZN39_INTERNAL_3c060219_4_k_cu_acbd55b5_33184cuda3std6ranges3__45__cpo9iter_moveE,@object
	.size		_ZN39_INTERNAL_3c060219_4_k_cu_acbd55b5_33184cuda3std6ranges3__45__cpo9iter_moveE,(_ZN39_INTERNAL_3c060219_4_k_cu_acbd55b5_33184cuda3std3__45__cpo5beginE - _ZN39_INTERNAL_3c060219_4_k_cu_acbd55b5_33184cuda3std6ranges3__45__cpo9iter_moveE)
_ZN39_INTERNAL_3c060219_4_k_cu_acbd55b5_33184cuda3std6ranges3__45__cpo9iter_moveE:
	.zero		1
	.type		_ZN39_INTERNAL_3c060219_4_k_cu_acbd55b5_33184cuda3std3__45__cpo5beginE,@object
	.size		_ZN39_INTERNAL_3c060219_4_k_cu_acbd55b5_33184cuda3std3__45__cpo5beginE,(_ZN39_INTERNAL_3c060219_4_k_cu_acbd55b5_33184cuda3std3__441_GLOBAL__N__3c060219_4_k_cu_acbd55b5_33186ignoreE - _ZN39_INTERNAL_3c060219_4_k_cu_acbd55b5_33184cuda3std3__45__cpo5beginE)
_ZN39_INTERNAL_3c060219_4_k_cu_acbd55b5_33184cuda3std3__45__cpo5beginE:
	.zero		1
	.type		_ZN39_INTERNAL_3c060219_4_k_cu_acbd55b5_33184cuda3std3__441_GLOBAL__N__3c060219_4_k_cu_acbd55b5_33186ignoreE,@object
	.size		_ZN39_INTERNAL_3c060219_4_k_cu_acbd55b5_33184cuda3std3__441_GLOBAL__N__3c060219_4_k_cu_acbd55b5_33186ignoreE,(_ZN39_INTERNAL_3c060219_4_k_cu_acbd55b5_33184cute7productE - _ZN39_INTERNAL_3c060219_4_k_cu_acbd55b5_33184cuda3std3__441_GLOBAL__N__3c060219_4_k_cu_acbd55b5_33186ignoreE)
_ZN39_INTERNAL_3c060219_4_k_cu_acbd55b5_33184cuda3std3__441_GLOBAL__N__3c060219_4_k_cu_acbd55b5_33186ignoreE:
	.zero		1
	.type		_ZN39_INTERNAL_3c060219_4_k_cu_acbd55b5_33184cute7productE,@object
	.size		_ZN39_INTERNAL_3c060219_4_k_cu_acbd55b5_33184cute7productE,(_ZN39_INTERNAL_3c060219_4_k_cu_acbd55b5_33184cuda3std3__45__cpo3endE - _ZN39_INTERNAL_3c060219_4_k_cu_acbd55b5_33184cute7productE)
_ZN39_INTERNAL_3c060219_4_k_cu_acbd55b5_33184cute7productE:
	.zero		1
	.type		_ZN39_INTERNAL_3c060219_4_k_cu_acbd55b5_33184cuda3std3__45__cpo3endE,@object
	.size		_ZN39_INTERNAL_3c060219_4_k_cu_acbd55b5_33184cuda3std3__45__cpo3endE,(_ZN39_INTERNAL_3c060219_4_k_cu_acbd55b5_33184cuda3std3__419piecewise_constructE - _ZN39_INTERNAL_3c060219_4_k_cu_acbd55b5_33184cuda3std3__45__cpo3endE)
_ZN39_INTERNAL_3c060219_4_k_cu_acbd55b5_33184cuda3std3__45__cpo3endE:
	.zero		1
	.type		_ZN39_INTERNAL_3c060219_4_k_cu_acbd55b5_33184cuda3std3__419piecewise_constructE,@object
	.size		_ZN39_INTERNAL_3c060219_4_k_cu_acbd55b5_33184cuda3std3__419piecewise_constructE,(_ZN39_INTERNAL_3c060219_4_k_cu_acbd55b5_33184cuda3std3__45__cpo4cendE - _ZN39_INTERNAL_3c060219_4_k_cu_acbd55b5_33184cuda3std3__419piecewise_constructE)
_ZN39_INTERNAL_3c060219_4_k_cu_acbd55b5_33184cuda3std3__419piecewise_constructE:
	.zero		1
	.type		_ZN39_INTERNAL_3c060219_4_k_cu_acbd55b5_33184cuda3std3__45__cpo4cendE,@object
	.size		_ZN39_INTERNAL_3c060219_4_k_cu_acbd55b5_33184cuda3std3__45__cpo4cendE,(_ZN39_INTERNAL_3c060219_4_k_cu_acbd55b5_33184cuda3std6ranges3__45__cpo4swapE - _ZN39_INTERNAL_3c060219_4_k_cu_acbd55b5_33184cuda3std3__45__cpo4cendE)
_ZN39_INTERNAL_3c060219_4_k_cu_acbd55b5_33184cuda3std3__45__cpo4cendE:
	.zero		1
	.type		_ZN39_INTERNAL_3c060219_4_k_cu_acbd55b5_33184cuda3std6ranges3__45__cpo4swapE,@object
	.size		_ZN39_INTERNAL_3c060219_4_k_cu_acbd55b5_33184cuda3std6ranges3__45__cpo4swapE,(.L_8 - _ZN39_INTERNAL_3c060219_4_k_cu_acbd55b5_33184cuda3std6ranges3__45__cpo4swapE)
_ZN39_INTERNAL_3c060219_4_k_cu_acbd55b5_33184cuda3std6ranges3__45__cpo4swapE:
	.zero		1
.L_8:


//--------------------- .nv.constant0._ZN7cutlass13device_kernelINS_4gemm6kernel13GemmUniversalIN4cute5tupleIJiiiiEEENS1_10collective13CollectiveMmaINS1_34MainloopSm90TmaGmmaWarpSpecializedILi5ENS5_IJNS4_1CILi1EEENSA_ILi2EEESB_EEENS1_35KernelTmaWarpSpecializedCooperativeEEENS5_IJNSA_ILi256EEENSA_ILi128EEESH_EEENS_10bfloat16_tENS5_IJlSB_lEEESJ_SK_NS4_8TiledMMAINS4_8MMA_AtomIJNS4_4SM904GMMA28MMA_64x128x16_F32BF16BF16_SSILNSO_5MajorE0ELSQ_0ELNSO_7ScaleInE1ELSR_1EEEEEENS4_6LayoutINS5_IJSC_SB_SB_EEENS5_IJSB_NSA_ILi0EEESW_EEEEENS5_IJNS4_10UnderscoreESZ_SZ_EEEEENS4_23SM90_TMA_LOAD_MULTICASTENS4_14ComposedLayoutINS4_7SwizzleILi3ELi4ELi3EEENS4_18smem_ptr_flag_bitsILi16EEENSU_INS5_IJNSA_ILi8EEENSA_ILi64EEEEEENS5_IJS19_SB_EEEEEEEvNS4_8identityENS4_13SM90_TMA_LOADES1D_vS1E_EENS_8epilogue10collective6detail29Sm90TmaWarpSpecializedAdapterINS1I_15DefaultEpilogueISJ_SK_SK_NS1H_6thread17LinearCombinationISJ_Li1EffLNS1M_9ScaleType4KindE0ELNS_15FloatRoundStyleE2ESJ_EENS1_15EpilogueDefaultEEEEEvvEEEEvNT_6ParamsE --------------------------
	.section	.nv.constant0._ZN7cutlass13device_kernelINS_4gemm6kernel13GemmUniversalIN4cute5tupleIJiiiiEEENS1_10collective13CollectiveMmaINS1_34MainloopSm90TmaGmmaWarpSpecializedILi5ENS5_IJNS4_1CILi1EEENSA_ILi2EEESB_EEENS1_35KernelTmaWarpSpecializedCooperativeEEENS5_IJNSA_ILi256EEENSA_ILi128EEESH_EEENS_10bfloat16_tENS5_IJlSB_lEEESJ_SK_NS4_8TiledMMAINS4_8MMA_AtomIJNS4_4SM904GMMA28MMA_64x128x16_F32BF16BF16_SSILNSO_5MajorE0ELSQ_0ELNSO_7ScaleInE1ELSR_1EEEEEENS4_6LayoutINS5_IJSC_SB_SB_EEENS5_IJSB_NSA_ILi0EEESW_EEEEENS5_IJNS4_10UnderscoreESZ_SZ_EEEEENS4_23SM90_TMA_LOAD_MULTICASTENS4_14ComposedLayoutINS4_7SwizzleILi3ELi4ELi3EEENS4_18smem_ptr_flag_bitsILi16EEENSU_INS5_IJNSA_ILi8EEENSA_ILi64EEEEEENS5_IJS19_SB_EEEEEEEvNS4_8identityENS4_13SM90_TMA_LOADES1D_vS1E_EENS_8epilogue10collective6detail29Sm90TmaWarpSpecializedAdapterINS1I_15DefaultEpilogueISJ_SK_SK_NS1H_6thread17LinearCombinationISJ_Li1EffLNS1M_9ScaleType4KindE0ELNS_15FloatRoundStyleE2ESJ_EENS1_15EpilogueDefaultEEEEEvvEEEEvNT_6ParamsE,"a",@progbits
	.sectionflags	@""
	.align	4
.nv.constant0._ZN7cutlass13device_kernelINS_4gemm6kernel13GemmUniversalIN4cute5tupleIJiiiiEEENS1_10collective13CollectiveMmaINS1_34MainloopSm90TmaGmmaWarpSpecializedILi5ENS5_IJNS4_1CILi1EEENSA_ILi2EEESB_EEENS1_35KernelTmaWarpSpecializedCooperativeEEENS5_IJNSA_ILi256EEENSA_ILi128EEESH_EEENS_10bfloat16_tENS5_IJlSB_lEEESJ_SK_NS4_8TiledMMAINS4_8MMA_AtomIJNS4_4SM904GMMA28MMA_64x128x16_F32BF16BF16_SSILNSO_5MajorE0ELSQ_0ELNSO_7ScaleInE1ELSR_1EEEEEENS4_6LayoutINS5_IJSC_SB_SB_EEENS5_IJSB_NSA_ILi0EEESW_EEEEENS5_IJNS4_10UnderscoreESZ_SZ_EEEEENS4_23SM90_TMA_LOAD_MULTICASTENS4_14ComposedLayoutINS4_7SwizzleILi3ELi4ELi3EEENS4_18smem_ptr_flag_bitsILi16EEENSU_INS5_IJNSA_ILi8EEENSA_ILi64EEEEEENS5_IJS19_SB_EEEEEEEvNS4_8identityENS4_13SM90_TMA_LOADES1D_vS1E_EENS_8epilogue10collective6detail29Sm90TmaWarpSpecializedAdapterINS1I_15DefaultEpilogueISJ_SK_SK_NS1H_6thread17LinearCombinationISJ_Li1EffLNS1M_9ScaleType4KindE0ELNS_15FloatRoundStyleE2ESJ_EENS1_15EpilogueDefaultEEEEEvvEEEEvNT_6ParamsE:
	.zero		1664


//--------------------- SYMBOLS --------------------------

	.type		.nv.reservedSmem.offset0,@object
	.size		.nv.reservedSmem.offset0,0x4
	.type		__assertfail,@function
